	.headerflags	@"EF_CUDA_TEXMODE_UNIFIED EF_CUDA_64BIT_ADDRESS EF_CUDA_SM89 EF_CUDA_VIRTUAL_SM(EF_CUDA_SM89)"
	.elftype	@"ET_EXEC"


//--------------------- .nv.info                  --------------------------
	.section	.nv.info,"",@"SHT_CUDA_INFO"
	.align	4


	//----- nvinfo : EIATTR_REGCOUNT
	.align		4
        /*0000*/ 	.byte	0x04, 0x2f
        /*0002*/ 	.short	(.L_2 - .L_1)
	.align		4
.L_1:
        /*0004*/ 	.word	index@(triton__0d1d2d3d4d5d67de8910de)
        /*0008*/ 	.word	0x00000028


	//----- nvinfo : EIATTR_MAX_STACK_SIZE
	.align		4
.L_2:
        /*000c*/ 	.byte	0x04, 0x23
        /*000e*/ 	.short	(.L_4 - .L_3)
	.align		4
.L_3:
        /*0010*/ 	.word	index@(triton__0d1d2d3d4d5d67de8910de)
        /*0014*/ 	.word	0x00000000


	//----- nvinfo : EIATTR_MIN_STACK_SIZE
	.align		4
.L_4:
        /*0018*/ 	.byte	0x04, 0x12
        /*001a*/ 	.short	(.L_6 - .L_5)
	.align		4
.L_5:
        /*001c*/ 	.word	index@(triton__0d1d2d3d4d5d67de8910de)
        /*0020*/ 	.word	0x00000000


	//----- nvinfo : EIATTR_FRAME_SIZE
	.align		4
.L_6:
        /*0024*/ 	.byte	0x04, 0x11
        /*0026*/ 	.short	(.L_8 - .L_7)
	.align		4
.L_7:
        /*0028*/ 	.word	index@(triton__0d1d2d3d4d5d67de8910de)
        /*002c*/ 	.word	0x00000000
.L_8:


//--------------------- .nv.info.triton__0d1d2d3d4d5d67de8910de --------------------------
	.section	.nv.info.triton__0d1d2d3d4d5d67de8910de,"",@"SHT_CUDA_INFO"
	.align	4


	//----- nvinfo : EIATTR_CUDA_API_VERSION
	.align		4
        /*0000*/ 	.byte	0x04, 0x37
        /*0002*/ 	.short	(.L_10 - .L_9)
.L_9:
        /*0004*/ 	.word	0x0000007b


	//----- nvinfo : EIATTR_PARAM_CBANK
	.align		4
.L_10:
        /*0008*/ 	.byte	0x04, 0x0a
        /*000a*/ 	.short	(.L_12 - .L_11)
	.align		4
.L_11:
        /*000c*/ 	.word	index@(.nv.constant0.triton__0d1d2d3d4d5d67de8910de)
        /*0010*/ 	.short	0x0160
        /*0012*/ 	.short	0x0044


	//----- nvinfo : EIATTR_CBANK_PARAM_SIZE
	.align		4
.L_12:
        /*0014*/ 	.byte	0x03, 0x19
        /*0016*/ 	.short	0x0044


	//----- nvinfo : EIATTR_KPARAM_INFO
	.align		4
        /*0018*/ 	.byte	0x04, 0x17
        /*001a*/ 	.short	(.L_14 - .L_13)
.L_13:
        /*001c*/ 	.word	0x00000000
        /*0020*/ 	.short	0x000a
        /*0022*/ 	.short	0x0040
        /*0024*/ 	.byte	0x00, 0xf0, 0x11, 0x00


	//----- nvinfo : EIATTR_KPARAM_INFO
	.align		4
.L_14:
        /*0028*/ 	.byte	0x04, 0x17
        /*002a*/ 	.short	(.L_16 - .L_15)
.L_15:
        /*002c*/ 	.word	0x00000000
        /*0030*/ 	.short	0x0009
        /*0032*/ 	.short	0x003c
        /*0034*/ 	.byte	0x00, 0xf0, 0x11, 0x00


	//----- nvinfo : EIATTR_KPARAM_INFO
	.align		4
.L_16:
        /*0038*/ 	.byte	0x04, 0x17
        /*003a*/ 	.short	(.L_18 - .L_17)
.L_17:
        /*003c*/ 	.word	0x00000000
        /*0040*/ 	.short	0x0008
        /*0042*/ 	.short	0x0038
        /*0044*/ 	.byte	0x00, 0xf0, 0x11, 0x00


	//----- nvinfo : EIATTR_KPARAM_INFO
	.align		4
.L_18:
        /*0048*/ 	.byte	0x04, 0x17
        /*004a*/ 	.short	(.L_20 - .L_19)
.L_19:
        /*004c*/ 	.word	0x00000000
        /*0050*/ 	.short	0x0007
        /*0052*/ 	.short	0x0034
        /*0054*/ 	.byte	0x00, 0xf0, 0x11, 0x00


	//----- nvinfo : EIATTR_KPARAM_INFO
	.align		4
.L_20:
        /*0058*/ 	.byte	0x04, 0x17
        /*005a*/ 	.short	(.L_22 - .L_21)
.L_21:
        /*005c*/ 	.word	0x00000000
        /*0060*/ 	.short	0x0006
        /*0062*/ 	.short	0x0030
        /*0064*/ 	.byte	0x00, 0xf0, 0x11, 0x00


	//----- nvinfo : EIATTR_KPARAM_INFO
	.align		4
.L_22:
        /*0068*/ 	.byte	0x04, 0x17
        /*006a*/ 	.short	(.L_24 - .L_23)
.L_23:
        /*006c*/ 	.word	0x00000000
        /*0070*/ 	.short	0x0005
        /*0072*/ 	.short	0x0028
        /*0074*/ 	.byte	0x00, 0xf0, 0x21, 0x00


	//----- nvinfo : EIATTR_KPARAM_INFO
	.align		4
.L_24:
        /*0078*/ 	.byte	0x04, 0x17
        /*007a*/ 	.short	(.L_26 - .L_25)
.L_25:
        /*007c*/ 	.word	0x00000000
        /*0080*/ 	.short	0x0004
        /*0082*/ 	.short	0x0020
        /*0084*/ 	.byte	0x00, 0xf0, 0x21, 0x00


	//----- nvinfo : EIATTR_KPARAM_INFO
	.align		4
.L_26:
        /*0088*/ 	.byte	0x04, 0x17
        /*008a*/ 	.short	(.L_28 - .L_27)
.L_27:
        /*008c*/ 	.word	0x00000000
        /*0090*/ 	.short	0x0003
        /*0092*/ 	.short	0x0018
        /*0094*/ 	.byte	0x00, 0xf0, 0x21, 0x00


	//----- nvinfo : EIATTR_KPARAM_INFO
	.align		4
.L_28:
        /*0098*/ 	.byte	0x04, 0x17
        /*009a*/ 	.short	(.L_30 - .L_29)
.L_29:
        /*009c*/ 	.word	0x00000000
        /*00a0*/ 	.short	0x0002
        /*00a2*/ 	.short	0x0010
        /*00a4*/ 	.byte	0x00, 0xf0, 0x21, 0x00


	//----- nvinfo : EIATTR_KPARAM_INFO
	.align		4
.L_30:
        /*00a8*/ 	.byte	0x04, 0x17
        /*00aa*/ 	.short	(.L_32 - .L_31)
.L_31:
        /*00ac*/ 	.word	0x00000000
        /*00b0*/ 	.short	0x0001
        /*00b2*/ 	.short	0x0008
        /*00b4*/ 	.byte	0x00, 0xf0, 0x21, 0x00


	//----- nvinfo : EIATTR_KPARAM_INFO
	.align		4
.L_32:
        /*00b8*/ 	.byte	0x04, 0x17
        /*00ba*/ 	.short	(.L_34 - .L_33)
.L_33:
        /*00bc*/ 	.word	0x00000000
        /*00c0*/ 	.short	0x0000
        /*00c2*/ 	.short	0x0000
        /*00c4*/ 	.byte	0x00, 0xf0, 0x21, 0x00


	//----- nvinfo : EIATTR_MAXREG_COUNT
	.align		4
.L_34:
        /*00c8*/ 	.byte	0x03, 0x1b
        /*00ca*/ 	.short	0x00ff


	//----- nvinfo : EIATTR_EXIT_INSTR_OFFSETS
	.align		4
        /*00cc*/ 	.byte	0x04, 0x1c
        /*00ce*/ 	.short	(.L_36 - .L_35)


	//   ....[0]....
.L_35:
        /*00d0*/ 	.word	0x000023e0


	//   ....[1]....
        /*00d4*/ 	.word	0x00002400


	//----- nvinfo : EIATTR_MAX_THREADS
	.align		4
.L_36:
        /*00d8*/ 	.byte	0x04, 0x05
        /*00da*/ 	.short	(.L_38 - .L_37)
.L_37:
        /*00dc*/ 	.word	0x00000080
        /*00e0*/ 	.word	0x00000001
        /*00e4*/ 	.word	0x00000001
.L_38:


//--------------------- .nv.rel.action            --------------------------
	.section	.nv.rel.action,"",@"SHT_CUDA_RELOCINFO"
	.align	8
	.sectionentsize	8
        /*0000*/ 	.byte	0x73, 0x00, 0x00, 0x00, 0x00, 0x00, 0x00, 0x00, 0x00, 0x00, 0x00, 0x11, 0x25, 0x00, 0x05, 0x36


//--------------------- .nv.constant0.triton__0d1d2d3d4d5d67de8910de --------------------------
	.section	.nv.constant0.triton__0d1d2d3d4d5d67de8910de,"a",@progbits
	.align	4
.nv.constant0.triton__0d1d2d3d4d5d67de8910de:
	.zero		420


//--------------------- .text.triton__0d1d2d3d4d5d67de8910de --------------------------
	.section	.text.triton__0d1d2d3d4d5d67de8910de,"ax",@progbits
	.sectioninfo	@"SHI_REGISTERS=40"
	.align	128
        .global         triton__0d1d2d3d4d5d67de8910de
        .type           triton__0d1d2d3d4d5d67de8910de,@function
        .size           triton__0d1d2d3d4d5d67de8910de,(.L_x_1 - triton__0d1d2d3d4d5d67de8910de)
        .other          triton__0d1d2d3d4d5d67de8910de,@"STO_CUDA_ENTRY STV_DEFAULT"
triton__0d1d2d3d4d5d67de8910de:
.text.triton__0d1d2d3d4d5d67de8910de:
[----:B------:R-:W-:-:S02]  /*0000*/  IMAD.MOV.U32 R1, RZ, RZ, c[0x0][0x28] ;  /* 0x00000a00ff017624 */ /* 0x000fc400078e00ff */
[----:B------:R-:W-:Y:S01]  /*0010*/  IABS R0, c[0x0][0x190] ;  /* 0x0000640000007a13 */ /* 0x000fe20000000000 */
[----:B------:R-:W0:Y:S01]  /*0020*/  S2R R3, SR_TID.X ;  /* 0x0000000000037919 */ /* 0x000e220000002100 */
[----:B------:R-:W-:Y:S01]  /*0030*/  IABS R2, c[0x0][0x194] ;  /* 0x0000650000027a13 */ /* 0x000fe20000000000 */
[----:B------:R-:W-:Y:S01]  /*0040*/  IMAD.MOV.U32 R26, RZ, RZ, RZ ;  /* 0x000000ffff1a7224 */ /* 0x000fe200078e00ff */
[----:B------:R-:W1:Y:S01]  /*0050*/  I2F.RP R4, R0 ;  /* 0x0000000000047306 */ /* 0x000e620000209400 */
[----:B------:R-:W2:Y:S01]  /*0060*/  S2R R8, SR_CTAID.X ;  /* 0x0000000000087919 */ /* 0x000ea20000002500 */
[----:B------:R-:W-:Y:S01]  /*0070*/  MOV R24, RZ ;  /* 0x000000ff00187202 */ /* 0x000fe20000000f00 */
[----:B------:R-:W-:Y:S01]  /*0080*/  CS2R R30, SRZ ;  /* 0x00000000001e7805 */ /* 0x000fe2000001ff00 */
[----:B------:R-:W-:Y:S01]  /*0090*/  ULDC.64 UR6, c[0x0][0x118] ;  /* 0x0000460000067ab9 */ /* 0x000fe20000000a00 */
[----:B------:R-:W-:Y:S01]  /*00a0*/  CS2R R34, SRZ ;  /* 0x0000000000227805 */ /* 0x000fe2000001ff00 */
[----:B------:R-:W-:Y:S01]  /*00b0*/  MOV R32, RZ ;  /* 0x000000ff00207202 */ /* 0x000fe20000000f00 */
[----:B------:R-:W-:Y:S01]  /*00c0*/  ULDC.64 UR4, c[0x0][0x198] ;  /* 0x0000660000047ab9 */ /* 0x000fe20000000a00 */
[----:B------:R-:W3:Y:S08]  /*00d0*/  I2F.RP R5, R2 ;  /* 0x0000000200057306 */ /* 0x000ef00000209400 */
[----:B-1----:R-:W1:Y:S01]  /*00e0*/  MUFU.RCP R4, R4 ;  /* 0x0000000400047308 */ /* 0x002e620000001000 */
[----:B0-----:R-:W-:-:S07]  /*00f0*/  IMAD.SHL.U32 R3, R3, 0x8, RZ ;  /* 0x0000000803037824 */ /* 0x001fce00078e00ff */
[----:B---3--:R-:W0:Y:S01]  /*0100*/  MUFU.RCP R5, R5 ;  /* 0x0000000500057308 */ /* 0x008e220000001000 */
[----:B------:R-:W-:Y:S02]  /*0110*/  LOP3.LUT R3, R3, 0x3f8, RZ, 0xc0, !PT ;  /* 0x000003f803037812 */ /* 0x000fe400078ec0ff */
[----:B-1----:R-:W-:-:S03]  /*0120*/  IADD3 R6, R4, 0xffffffe, RZ ;  /* 0x0ffffffe04067810 */ /* 0x002fc60007ffe0ff */
[----:B--2---:R-:W-:Y:S02]  /*0130*/  IMAD R4, R8, 0x400, R3 ;  /* 0x0000040008047824 */ /* 0x004fe400078e0203 */
[----:B------:R1:W2:Y:S03]  /*0140*/  F2I.FTZ.U32.TRUNC.NTZ R7, R6 ;  /* 0x0000000600077305 */ /* 0x0002a6000021f000 */
[C---:B------:R-:W-:Y:S02]  /*0150*/  IADD3 R3, R4.reuse, 0x1, RZ ;  /* 0x0000000104037810 */ /* 0x040fe40007ffe0ff */
[----:B0-----:R-:W-:Y:S02]  /*0160*/  IADD3 R12, R5, 0xffffffe, RZ ;  /* 0x0ffffffe050c7810 */ /* 0x001fe40007ffe0ff */
[----:B------:R-:W-:Y:S02]  /*0170*/  IABS R13, R3 ;  /* 0x00000003000d7213 */ /* 0x000fe40000000000 */
[----:B------:R-:W-:Y:S01]  /*0180*/  IADD3 R5, R4, 0x2, RZ ;  /* 0x0000000204057810 */ /* 0x000fe20007ffe0ff */
[----:B-1----:R-:W-:Y:S01]  /*0190*/  IMAD.MOV.U32 R6, RZ, RZ, RZ ;  /* 0x000000ffff067224 */ /* 0x002fe200078e00ff */
[----:B------:R-:W-:-:S02]  /*01a0*/  LOP3.LUT R3, R3, c[0x0][0x190], RZ, 0x3c, !PT ;  /* 0x0000640003037a12 */ /* 0x000fc400078e3cff */
[----:B------:R-:W-:Y:S02]  /*01b0*/  IABS R17, R5 ;  /* 0x0000000500117213 */ /* 0x000fe40000000000 */
[----:B------:R-:W-:Y:S02]  /*01c0*/  ISETP.GE.AND P1, PT, R3, RZ, PT ;  /* 0x000000ff0300720c */ /* 0x000fe40003f26270 */
[----:B--2---:R-:W-:Y:S02]  /*01d0*/  IADD3 R9, RZ, -R7, RZ ;  /* 0x80000007ff097210 */ /* 0x004fe40007ffe0ff */
[----:B------:R-:W-:Y:S02]  /*01e0*/  LOP3.LUT R10, R5, c[0x0][0x190], RZ, 0x3c, !PT ;  /* 0x00006400050a7a12 */ /* 0x000fe400078e3cff */
[----:B------:R-:W-:Y:S01]  /*01f0*/  IADD3 R5, R4, 0x5, RZ ;  /* 0x0000000504057810 */ /* 0x000fe20007ffe0ff */
[----:B------:R-:W-:Y:S01]  /*0200*/  IMAD R9, R9, R0, RZ ;  /* 0x0000000009097224 */ /* 0x000fe200078e02ff */
[----:B------:R-:W-:-:S02]  /*0210*/  ISETP.GE.AND P6, PT, R10, RZ, PT ;  /* 0x000000ff0a00720c */ /* 0x000fc40003fc6270 */
[C---:B------:R-:W-:Y:S01]  /*0220*/  IADD3 R10, R4.reuse, 0x4, RZ ;  /* 0x00000004040a7810 */ /* 0x040fe20007ffe0ff */
[----:B------:R-:W-:Y:S01]  /*0230*/  IMAD.HI.U32 R9, R7, R9, R6 ;  /* 0x0000000907097227 */ /* 0x000fe200078e0006 */
[----:B------:R-:W-:Y:S01]  /*0240*/  IADD3 R6, R4, 0x3, RZ ;  /* 0x0000000304067810 */ /* 0x000fe20007ffe0ff */
[----:B------:R-:W0:Y:S01]  /*0250*/  F2I.FTZ.U32.TRUNC.NTZ R7, R12 ;  /* 0x0000000c00077305 */ /* 0x000e22000021f000 */
[----:B------:R-:W-:Y:S02]  /*0260*/  IABS R21, R10 ;  /* 0x0000000a00157213 */ /* 0x000fe40000000000 */
[----:B------:R-:W-:Y:S01]  /*0270*/  LOP3.LUT R11, R6, c[0x0][0x190], RZ, 0x3c, !PT ;  /* 0x00006400060b7a12 */ /* 0x000fe200078e3cff */
[----:B------:R-:W-:Y:S01]  /*0280*/  IMAD.HI.U32 R8, R9, R13, RZ ;  /* 0x0000000d09087227 */ /* 0x000fe200078e00ff */
[----:B------:R-:W-:Y:S02]  /*0290*/  IABS R19, R6 ;  /* 0x0000000600137213 */ /* 0x000fe40000000000 */
[----:B------:R-:W-:Y:S01]  /*02a0*/  ISETP.GE.AND P2, PT, R11, RZ, PT ;  /* 0x000000ff0b00720c */ /* 0x000fe20003f46270 */
[----:B------:R-:W-:Y:S01]  /*02b0*/  IMAD.HI.U32 R36, R9, R17, RZ ;  /* 0x0000001109247227 */ /* 0x000fe200078e00ff */
[----:B------:R-:W-:-:S02]  /*02c0*/  IADD3 R14, -R8, RZ, RZ ;  /* 0x000000ff080e7210 */ /* 0x000fc40007ffe1ff */
[----:B------:R-:W-:Y:S01]  /*02d0*/  IABS R23, R5 ;  /* 0x0000000500177213 */ /* 0x000fe20000000000 */
[----:B------:R-:W-:Y:S01]  /*02e0*/  IMAD.MOV.U32 R6, RZ, RZ, RZ ;  /* 0x000000ffff067224 */ /* 0x000fe200078e00ff */
[----:B------:R-:W-:Y:S01]  /*02f0*/  IADD3 R11, -R36, RZ, RZ ;  /* 0x000000ff240b7210 */ /* 0x000fe20007ffe1ff */
[----:B------:R-:W-:Y:S01]  /*0300*/  IMAD R3, R0, R14, R13 ;  /* 0x0000000e00037224 */ /* 0x000fe200078e020d */
[----:B------:R-:W-:Y:S01]  /*0310*/  LOP3.LUT R10, R10, c[0x0][0x190], RZ, 0x3c, !PT ;  /* 0x000064000a0a7a12 */ /* 0x000fe200078e3cff */
[----:B0-----:R-:W-:Y:S01]  /*0320*/  IMAD.MOV R13, RZ, RZ, -R7 ;  /* 0x000000ffff0d7224 */ /* 0x001fe200078e0a07 */
[----:B------:R-:W-:Y:S01]  /*0330*/  LOP3.LUT R5, R5, c[0x0][0x190], RZ, 0x3c, !PT ;  /* 0x0000640005057a12 */ /* 0x000fe200078e3cff */
[C---:B------:R-:W-:Y:S01]  /*0340*/  IMAD R17, R0.reuse, R11, R17 ;  /* 0x0000000b00117224 */ /* 0x040fe200078e0211 */
[----:B------:R-:W-:Y:S01]  /*0350*/  ISETP.GT.U32.AND P4, PT, R0, R3, PT ;  /* 0x000000030000720c */ /* 0x000fe20003f84070 */
[----:B------:R-:W-:Y:S01]  /*0360*/  IMAD R13, R13, R2, RZ ;  /* 0x000000020d0d7224 */ /* 0x000fe200078e02ff */
[----:B------:R-:W-:Y:S01]  /*0370*/  IADD3 R11, R4, 0x6, RZ ;  /* 0x00000006040b7810 */ /* 0x000fe20007ffe0ff */
[----:B------:R-:W-:Y:S01]  /*0380*/  IMAD.HI.U32 R12, R9, R21, RZ ;  /* 0x00000015090c7227 */ /* 0x000fe200078e00ff */
[----:B------:R-:W-:-:S02]  /*0390*/  ISETP.GT.U32.AND P0, PT, R0, R17, PT ;  /* 0x000000110000720c */ /* 0x000fc40003f04070 */
[----:B------:R-:W-:Y:S01]  /*03a0*/  IABS R25, R11 ;  /* 0x0000000b00197213 */ /* 0x000fe20000000000 */
[----:B------:R-:W-:Y:S01]  /*03b0*/  IMAD.HI.U32 R7, R7, R13, R6 ;  /* 0x0000000d07077227 */ /* 0x000fe200078e0006 */
[----:B------:R-:W-:-:S03]  /*03c0*/  LOP3.LUT R11, R11, c[0x0][0x190], RZ, 0x3c, !PT ;  /* 0x000064000b0b7a12 */ /* 0x000fc600078e3cff */
[----:B------:R-:W-:Y:S02]  /*03d0*/  IMAD.HI.U32 R13, R9, R19, RZ ;  /* 0x00000013090d7227 */ /* 0x000fe400078e00ff */
[-C--:B------:R-:W-:Y:S02]  /*03e0*/  @!P4 IADD3 R3, R3, -R0.reuse, RZ ;  /* 0x800000000303c210 */ /* 0x080fe40007ffe0ff */
[----:B------:R-:W-:Y:S01]  /*03f0*/  IMAD.MOV R14, RZ, RZ, -R13 ;  /* 0x000000ffff0e7224 */ /* 0x000fe200078e0a0d */
[----:B------:R-:W-:Y:S01]  /*0400*/  @!P4 IADD3 R8, R8, 0x1, RZ ;  /* 0x000000010808c810 */ /* 0x000fe20007ffe0ff */
[----:B------:R-:W-:Y:S01]  /*0410*/  IMAD.HI.U32 R6, R9, R23, RZ ;  /* 0x0000001709067227 */ /* 0x000fe200078e00ff */
[----:B------:R-:W-:Y:S02]  /*0420*/  ISETP.GE.U32.AND P5, PT, R3, R0, PT ;  /* 0x000000000300720c */ /* 0x000fe40003fa6070 */
[----:B------:R-:W-:Y:S01]  /*0430*/  @!P0 IADD3 R36, R36, 0x1, RZ ;  /* 0x0000000124248810 */ /* 0x000fe20007ffe0ff */
[----:B------:R-:W-:-:S02]  /*0440*/  IMAD R19, R0, R14, R19 ;  /* 0x0000000e00137224 */ /* 0x000fc400078e0213 */
[----:B------:R-:W-:Y:S02]  /*0450*/  @!P0 IMAD.IADD R17, R17, 0x1, -R0 ;  /* 0x0000000111118824 */ /* 0x000fe400078e0a00 */
[----:B------:R-:W-:Y:S01]  /*0460*/  IMAD.MOV R15, RZ, RZ, -R12 ;  /* 0x000000ffff0f7224 */ /* 0x000fe200078e0a0c */
[----:B------:R-:W-:Y:S01]  /*0470*/  ISETP.GT.U32.AND P3, PT, R0, R19, PT ;  /* 0x000000130000720c */ /* 0x000fe20003f64070 */
[----:B------:R-:W-:Y:S01]  /*0480*/  IMAD.HI.U32 R14, R9, R25, RZ ;  /* 0x00000019090e7227 */ /* 0x000fe200078e00ff */
[----:B------:R-:W-:-:S03]  /*0490*/  ISETP.GE.U32.AND P4, PT, R17, R0, PT ;  /* 0x000000001100720c */ /* 0x000fc60003f86070 */
[----:B------:R-:W-:Y:S01]  /*04a0*/  IMAD.MOV R16, RZ, RZ, -R6 ;  /* 0x000000ffff107224 */ /* 0x000fe200078e0a06 */
[----:B------:R-:W-:Y:S01]  /*04b0*/  IADD3 R3, -R14, RZ, RZ ;  /* 0x000000ff0e037210 */ /* 0x000fe20007ffe1ff */
[----:B------:R-:W-:Y:S01]  /*04c0*/  IMAD R21, R0, R15, R21 ;  /* 0x0000000f00157224 */ /* 0x000fe200078e0215 */
[----:B------:R-:W-:Y:S01]  /*04d0*/  IADD3 R15, R4, 0x7, RZ ;  /* 0x00000007040f7810 */ /* 0x000fe20007ffe0ff */
[C---:B------:R-:W-:Y:S01]  /*04e0*/  IMAD R23, R0.reuse, R16, R23 ;  /* 0x0000001000177224 */ /* 0x040fe200078e0217 */
[----:B------:R-:W-:Y:S01]  /*04f0*/  IABS R16, R4 ;  /* 0x0000000400107213 */ /* 0x000fe20000000000 */
[----:B------:R-:W-:Y:S01]  /*0500*/  IMAD R25, R0, R3, R25 ;  /* 0x0000000300197224 */ /* 0x000fe200078e0219 */
[----:B------:R-:W-:Y:S01]  /*0510*/  IABS R18, R15 ;  /* 0x0000000f00127213 */ /* 0x000fe20000000000 */
[----:B------:R-:W-:Y:S01]  /*0520*/  @!P3 IMAD.IADD R19, R19, 0x1, -R0 ;  /* 0x000000011313b824 */ /* 0x000fe200078e0a00 */
[----:B------:R-:W-:Y:S01]  /*0530*/  @P5 IADD3 R8, R8, 0x1, RZ ;  /* 0x0000000108085810 */ /* 0x000fe20007ffe0ff */
[----:B------:R-:W-:Y:S01]  /*0540*/  IMAD.HI.U32 R3, R9, R16, RZ ;  /* 0x0000001009037227 */ /* 0x000fe200078e00ff */
[----:B------:R-:W-:-:S02]  /*0550*/  ISETP.GT.U32.AND P5, PT, R0, R21, PT ;  /* 0x000000150000720c */ /* 0x000fc40003fa4070 */
[----:B------:R-:W-:Y:S01]  /*0560*/  ISETP.GT.U32.AND P0, PT, R0, R23, PT ;  /* 0x000000170000720c */ /* 0x000fe20003f04070 */
[----:B------:R-:W-:Y:S01]  /*0570*/  IMAD.HI.U32 R9, R9, R18, RZ ;  /* 0x0000001209097227 */ /* 0x000fe200078e00ff */
[----:B------:R-:W-:Y:S02]  /*0580*/  @P4 IADD3 R36, R36, 0x1, RZ ;  /* 0x0000000124244810 */ /* 0x000fe40007ffe0ff */
[----:B------:R-:W-:Y:S01]  /*0590*/  ISETP.GE.U32.AND P4, PT, R19, R0, PT ;  /* 0x000000001300720c */ /* 0x000fe20003f86070 */
[----:B------:R-:W-:Y:S01]  /*05a0*/  IMAD.MOV R17, RZ, RZ, -R3 ;  /* 0x000000ffff117224 */ /* 0x000fe200078e0a03 */
[----:B------:R-:W-:Y:S01]  /*05b0*/  IADD3 R19, -R9, RZ, RZ ;  /* 0x000000ff09137210 */ /* 0x000fe20007ffe1ff */
[----:B------:R-:W-:Y:S01]  /*05c0*/  @!P1 IMAD.MOV R8, RZ, RZ, -R8 ;  /* 0x000000ffff089224 */ /* 0x000fe200078e0a08 */
[C---:B------:R-:W-:Y:S01]  /*05d0*/  ISETP.GT.U32.AND P1, PT, R0.reuse, R25, PT ;  /* 0x000000190000720c */ /* 0x040fe20003f24070 */
[C---:B------:R-:W-:Y:S01]  /*05e0*/  IMAD R17, R0.reuse, R17, R16 ;  /* 0x0000001100117224 */ /* 0x040fe200078e0210 */
[----:B------:R-:W-:Y:S01]  /*05f0*/  @!P3 IADD3 R13, R13, 0x1, RZ ;  /* 0x000000010d0db810 */ /* 0x000fe20007ffe0ff */
[----:B------:R-:W-:Y:S01]  /*0600*/  IMAD R19, R0, R19, R18 ;  /* 0x0000001300137224 */ /* 0x000fe200078e0212 */
[----:B------:R-:W-:Y:S01]  /*0610*/  @!P5 IADD3 R12, R12, 0x1, RZ ;  /* 0x000000010c0cd810 */ /* 0x000fe20007ffe0ff */
[--C-:B------:R-:W-:Y:S01]  /*0620*/  @!P5 IMAD.IADD R21, R21, 0x1, -R0.reuse ;  /* 0x000000011515d824 */ /* 0x100fe200078e0a00 */
[C---:B------:R-:W-:Y:S01]  /*0630*/  ISETP.GT.U32.AND P3, PT, R0.reuse, R17, PT ;  /* 0x000000110000720c */ /* 0x040fe20003f64070 */
[----:B------:R-:W-:Y:S01]  /*0640*/  @!P0 IMAD.IADD R23, R23, 0x1, -R0 ;  /* 0x0000000117178824 */ /* 0x000fe200078e0a00 */
[----:B------:R-:W-:Y:S01]  /*0650*/  ISETP.GT.U32.AND P5, PT, R0, R19, PT ;  /* 0x000000130000720c */ /* 0x000fe20003fa4070 */
[----:B------:R-:W-:Y:S01]  /*0660*/  IMAD.HI.U32 R7, R7, R16, RZ ;  /* 0x0000001007077227 */ /* 0x000fe200078e00ff */
[----:B------:R-:W-:-:S02]  /*0670*/  @!P6 IADD3 R36, -R36, RZ, RZ ;  /* 0x000000ff2424e210 */ /* 0x000fc40007ffe1ff */
[-C--:B------:R-:W-:Y:S01]  /*0680*/  ISETP.GE.U32.AND P6, PT, R21, R0.reuse, PT ;  /* 0x000000001500720c */ /* 0x080fe20003fc6070 */
[--C-:B------:R-:W-:Y:S01]  /*0690*/  @!P1 IMAD.IADD R25, R25, 0x1, -R0.reuse ;  /* 0x0000000119199824 */ /* 0x100fe200078e0a00 */
[----:B------:R-:W-:Y:S01]  /*06a0*/  @P4 IADD3 R13, R13, 0x1, RZ ;  /* 0x000000010d0d4810 */ /* 0x000fe20007ffe0ff */
[----:B------:R-:W-:Y:S01]  /*06b0*/  IMAD.MOV.U32 R18, RZ, RZ, RZ ;  /* 0x000000ffff127224 */ /* 0x000fe200078e00ff */
[-C--:B------:R-:W-:Y:S02]  /*06c0*/  ISETP.GE.U32.AND P4, PT, R23, R0.reuse, PT ;  /* 0x000000001700720c */ /* 0x080fe40003f86070 */
[----:B------:R-:W-:Y:S01]  /*06d0*/  @!P0 IADD3 R6, R6, 0x1, RZ ;  /* 0x0000000106068810 */ /* 0x000fe20007ffe0ff */
[----:B------:R-:W-:Y:S01]  /*06e0*/  @!P3 IMAD.IADD R17, R17, 0x1, -R0 ;  /* 0x000000011111b824 */ /* 0x000fe200078e0a00 */
[----:B------:R-:W-:Y:S01]  /*06f0*/  @!P1 IADD3 R14, R14, 0x1, RZ ;  /* 0x000000010e0e9810 */ /* 0x000fe20007ffe0ff */
[----:B------:R-:W-:Y:S01]  /*0700*/  IMAD.MOV.U32 R20, RZ, RZ, R13 ;  /* 0x000000ffff147224 */ /* 0x000fe200078e000d */
[----:B------:R-:W-:-:S02]  /*0710*/  @!P5 IADD3 R19, R19, -R0, RZ ;  /* 0x800000001313d210 */ /* 0x000fc40007ffe0ff */
[----:B------:R-:W-:Y:S01]  /*0720*/  IADD3 R21, -R7, RZ, RZ ;  /* 0x000000ff07157210 */ /* 0x000fe20007ffe1ff */
[----:B------:R-:W-:Y:S01]  /*0730*/  @!P2 IMAD.MOV R20, RZ, RZ, -R20 ;  /* 0x000000ffff14a224 */ /* 0x000fe200078e0a14 */
[----:B------:R-:W-:Y:S02]  /*0740*/  @P6 IADD3 R12, R12, 0x1, RZ ;  /* 0x000000010c0c6810 */ /* 0x000fe40007ffe0ff */
[-C--:B------:R-:W-:Y:S01]  /*0750*/  ISETP.GE.U32.AND P6, PT, R25, R0.reuse, PT ;  /* 0x000000001900720c */ /* 0x080fe20003fc6070 */
[----:B------:R-:W-:Y:S01]  /*0760*/  IMAD R21, R2, R21, R16 ;  /* 0x0000001502157224 */ /* 0x000fe200078e0210 */
[----:B------:R-:W-:Y:S02]  /*0770*/  @P4 IADD3 R6, R6, 0x1, RZ ;  /* 0x0000000106064810 */ /* 0x000fe40007ffe0ff */
[-C--:B------:R-:W-:Y:S02]  /*0780*/  ISETP.GE.U32.AND P4, PT, R17, R0.reuse, PT ;  /* 0x000000001100720c */ /* 0x080fe40003f86070 */
[----:B------:R-:W-:-:S02]  /*0790*/  ISETP.GE.U32.AND P1, PT, R19, R0, PT ;  /* 0x000000001300720c */ /* 0x000fc40003f26070 */
[----:B------:R-:W-:Y:S02]  /*07a0*/  LOP3.LUT R0, R4, c[0x0][0x190], RZ, 0x3c, !PT ;  /* 0x0000640004007a12 */ /* 0x000fe400078e3cff */
[----:B------:R-:W-:Y:S02]  /*07b0*/  @!P3 IADD3 R3, R3, 0x1, RZ ;  /* 0x000000010303b810 */ /* 0x000fe40007ffe0ff */
[----:B------:R-:W-:Y:S02]  /*07c0*/  ISETP.GE.AND P0, PT, R10, RZ, PT ;  /* 0x000000ff0a00720c */ /* 0x000fe40003f06270 */
[----:B------:R-:W-:Y:S02]  /*07d0*/  ISETP.GE.AND P2, PT, R5, RZ, PT ;  /* 0x000000ff0500720c */ /* 0x000fe40003f46270 */
[----:B------:R-:W-:Y:S02]  /*07e0*/  ISETP.GE.AND P3, PT, R0, RZ, PT ;  /* 0x000000ff0000720c */ /* 0x000fe40003f66270 */
[----:B------:R-:W-:-:S02]  /*07f0*/  @P6 IADD3 R14, R14, 0x1, RZ ;  /* 0x000000010e0e6810 */ /* 0x000fc40007ffe0ff */
[----:B------:R-:W-:Y:S02]  /*0800*/  ISETP.GT.U32.AND P6, PT, R2, R21, PT ;  /* 0x000000150200720c */ /* 0x000fe40003fc4070 */
[----:B------:R-:W-:Y:S02]  /*0810*/  @P4 IADD3 R3, R3, 0x1, RZ ;  /* 0x0000000103034810 */ /* 0x000fe40007ffe0ff */
[----:B------:R-:W-:Y:S01]  /*0820*/  LOP3.LUT R13, RZ, c[0x0][0x190], RZ, 0x33, !PT ;  /* 0x00006400ff0d7a12 */ /* 0x000fe200078e33ff */
[----:B------:R-:W-:Y:S01]  /*0830*/  @!P0 IMAD.MOV R12, RZ, RZ, -R12 ;  /* 0x000000ffff0c8224 */ /* 0x000fe200078e0a0c */
[----:B------:R-:W-:Y:S01]  /*0840*/  ISETP.GE.AND P0, PT, R11, RZ, PT ;  /* 0x000000ff0b00720c */ /* 0x000fe20003f06270 */
[----:B------:R-:W-:Y:S01]  /*0850*/  @!P2 IMAD.MOV R6, RZ, RZ, -R6 ;  /* 0x000000ffff06a224 */ /* 0x000fe200078e0a06 */
[----:B------:R-:W-:Y:S01]  /*0860*/  ISETP.NE.AND P2, PT, RZ, c[0x0][0x190], PT ;  /* 0x00006400ff007a0c */ /* 0x000fe20003f45270 */
[----:B------:R-:W-:Y:S01]  /*0870*/  @!P3 IMAD.MOV R3, RZ, RZ, -R3 ;  /* 0x000000ffff03b224 */ /* 0x000fe200078e0a03 */
[----:B------:R-:W-:-:S02]  /*0880*/  LOP3.LUT R15, R15, c[0x0][0x190], RZ, 0x3c, !PT ;  /* 0x000064000f0f7a12 */ /* 0x000fc400078e3cff */
[----:B------:R-:W-:Y:S02]  /*0890*/  @!P5 IADD3 R9, R9, 0x1, RZ ;  /* 0x000000010909d810 */ /* 0x000fe40007ffe0ff */
[----:B------:R-:W-:Y:S02]  /*08a0*/  SEL R19, R13, R3, !P2 ;  /* 0x000000030d137207 */ /* 0x000fe40005000000 */
[-C--:B------:R-:W-:Y:S02]  /*08b0*/  @!P6 IADD3 R21, R21, -R2.reuse, RZ ;  /* 0x800000021515e210 */ /* 0x080fe40007ffe0ff */
[----:B------:R-:W-:Y:S01]  /*08c0*/  ISETP.GE.AND P4, PT, R15, RZ, PT ;  /* 0x000000ff0f00720c */ /* 0x000fe20003f86270 */
[----:B------:R-:W-:Y:S01]  /*08d0*/  IMAD.HI R5, R19, -0x77777777, R18 ;  /* 0x8888888913057827 */ /* 0x000fe200078e0212 */
[----:B------:R-:W-:Y:S02]  /*08e0*/  @P1 IADD3 R9, R9, 0x1, RZ ;  /* 0x0000000109091810 */ /* 0x000fe40007ffe0ff */
[----:B------:R-:W-:Y:S01]  /*08f0*/  ISETP.GE.U32.AND P1, PT, R21, R2, PT ;  /* 0x000000021500720c */ /* 0x000fe20003f26070 */
[----:B------:R-:W-:Y:S01]  /*0900*/  @!P0 IMAD.MOV R14, RZ, RZ, -R14 ;  /* 0x000000ffff0e8224 */ /* 0x000fe200078e0a0e */
[C---:B------:R-:W-:Y:S01]  /*0910*/  SEL R21, R13.reuse, R20, !P2 ;  /* 0x000000140d157207 */ /* 0x040fe20005000000 */
[----:B------:R-:W-:Y:S01]  /*0920*/  IMAD.MOV.U32 R2, RZ, RZ, RZ ;  /* 0x000000ffff027224 */ /* 0x000fe200078e00ff */
[----:B------:R-:W-:-:S02]  /*0930*/  SEL R17, R13, R6, !P2 ;  /* 0x000000060d117207 */ /* 0x000fc40005000000 */
[----:B------:R-:W-:Y:S02]  /*0940*/  MOV R20, RZ ;  /* 0x000000ff00147202 */ /* 0x000fe40000000f00 */
[----:B------:R-:W-:Y:S02]  /*0950*/  SHF.R.U32.HI R6, RZ, 0x1f, R5 ;  /* 0x0000001fff067819 */ /* 0x000fe40000011605 */
[----:B------:R-:W-:Y:S01]  /*0960*/  SEL R25, R13, R8, !P2 ;  /* 0x000000080d197207 */ /* 0x000fe20005000000 */
[----:B------:R-:W-:Y:S01]  /*0970*/  IMAD.HI R8, R21, -0x77777777, R20 ;  /* 0x8888888915087827 */ /* 0x000fe200078e0214 */
[C---:B------:R-:W-:Y:S02]  /*0980*/  SEL R37, R13.reuse, R36, !P2 ;  /* 0x000000240d257207 */ /* 0x040fe40005000000 */
[----:B------:R-:W-:Y:S01]  /*0990*/  SEL R27, R13, R14, !P2 ;  /* 0x0000000e0d1b7207 */ /* 0x000fe20005000000 */
[----:B------:R-:W-:Y:S01]  /*09a0*/  IMAD.MOV.U32 R36, RZ, RZ, RZ ;  /* 0x000000ffff247224 */ /* 0x000fe200078e00ff */
[----:B------:R-:W-:Y:S01]  /*09b0*/  LEA.HI.SX32 R18, R5, R6, 0x16 ;  /* 0x0000000605127211 */ /* 0x000fe200078fb2ff */
[----:B------:R-:W-:Y:S01]  /*09c0*/  IMAD.HI R24, R25, -0x77777777, R24 ;  /* 0x8888888919187827 */ /* 0x000fe200078e0218 */
[----:B------:R-:W-:-:S02]  /*09d0*/  LOP3.LUT R0, R4, c[0x0][0x194], RZ, 0x3c, !PT ;  /* 0x0000650004007a12 */ /* 0x000fc400078e3cff */
[----:B------:R-:W-:Y:S01]  /*09e0*/  @!P4 IADD3 R9, -R9, RZ, RZ ;  /* 0x000000ff0909c210 */ /* 0x000fe20007ffe1ff */
[----:B------:R-:W-:Y:S01]  /*09f0*/  IMAD.HI R36, R37, -0x77777777, R36 ;  /* 0x8888888925247827 */ /* 0x000fe200078e0224 */
[----:B------:R-:W-:Y:S02]  /*0a00*/  MOV R16, RZ ;  /* 0x000000ff00107202 */ /* 0x000fe40000000f00 */
[----:B------:R-:W-:Y:S01]  /*0a10*/  SHF.R.U32.HI R15, RZ, 0x1f, R8 ;  /* 0x0000001fff0f7819 */ /* 0x000fe20000011608 */
[----:B------:R-:W-:Y:S01]  /*0a20*/  IMAD.HI R5, R27, -0x77777777, R26 ;  /* 0x888888891b057827 */ /* 0x000fe200078e021a */
[C---:B------:R-:W-:Y:S02]  /*0a30*/  SEL R3, R13.reuse, R12, !P2 ;  /* 0x0000000c0d037207 */ /* 0x040fe40005000000 */
[----:B------:R-:W-:Y:S01]  /*0a40*/  ISETP.GE.AND P5, PT, R0, RZ, PT ;  /* 0x000000ff0000720c */ /* 0x000fe20003fa6270 */
[----:B------:R-:W-:Y:S01]  /*0a50*/  IMAD R18, R18, -0x780, R19 ;  /* 0xfffff88012127824 */ /* 0x000fe200078e0213 */
[----:B------:R-:W-:Y:S01]  /*0a60*/  SEL R13, R13, R9, !P2 ;  /* 0x000000090d0d7207 */ /* 0x000fe20005000000 */
[----:B------:R-:W-:Y:S01]  /*0a70*/  IMAD.HI R0, R17, -0x77777777, R16 ;  /* 0x8888888911007827 */ /* 0x000fe200078e0210 */
[----:B------:R-:W-:-:S02]  /*0a80*/  MOV R12, RZ ;  /* 0x000000ff000c7202 */ /* 0x000fc40000000f00 */
[----:B------:R-:W-:Y:S01]  /*0a90*/  LEA.HI.SX32 R15, R8, R15, 0x16 ;  /* 0x0000000f080f7211 */ /* 0x000fe200078fb2ff */
[----:B------:R-:W-:Y:S01]  /*0aa0*/  IMAD.HI R10, R3, -0x77777777, R2 ;  /* 0x88888889030a7827 */ /* 0x000fe200078e0202 */
[----:B------:R-:W-:Y:S02]  /*0ab0*/  SHF.R.U32.HI R9, RZ, 0x1f, R24 ;  /* 0x0000001fff097819 */ /* 0x000fe40000011618 */
[----:B------:R-:W-:Y:S01]  /*0ac0*/  SHF.R.U32.HI R11, RZ, 0x1f, R36 ;  /* 0x0000001fff0b7819 */ /* 0x000fe20000011624 */
[----:B------:R-:W-:Y:S01]  /*0ad0*/  IMAD.HI R2, R13, -0x77777777, R12 ;  /* 0x888888890d027827 */ /* 0x000fe200078e020c */
[----:B------:R-:W-:Y:S02]  /*0ae0*/  PRMT R8, R18, 0x9910, RZ ;  /* 0x0000991012087816 */ /* 0x000fe400000000ff */
[----:B------:R-:W-:Y:S01]  /*0af0*/  SHF.R.U32.HI R6, RZ, 0x1f, R5 ;  /* 0x0000001fff067819 */ /* 0x000fe20000011605 */
[----:B------:R-:W-:Y:S01]  /*0b00*/  IMAD R20, R15, -0x780, R21 ;  /* 0xfffff8800f147824 */ /* 0x000fe200078e0215 */
[----:B------:R-:W-:-:S02]  /*0b10*/  LEA.HI.SX32 R24, R24, R9, 0x16 ;  /* 0x0000000918187211 */ /* 0x000fc400078fb2ff */
[----:B------:R-:W-:Y:S02]  /*0b20*/  LEA.HI.SX32 R36, R36, R11, 0x16 ;  /* 0x0000000b24247211 */ /* 0x000fe400078fb2ff */
[----:B------:R-:W-:Y:S01]  /*0b30*/  LEA.HI.SX32 R26, R5, R6, 0x16 ;  /* 0x00000006051a7211 */ /* 0x000fe200078fb2ff */
[----:B------:R-:W-:Y:S01]  /*0b40*/  IMAD R5, R8, -0x7777, RZ ;  /* 0xffff888908057824 */ /* 0x000fe200078e02ff */
[----:B------:R-:W-:Y:S01]  /*0b50*/  SHF.R.U32.HI R9, RZ, 0x1f, R0 ;  /* 0x0000001fff097819 */ /* 0x000fe20000011600 */
[----:B------:R-:W-:Y:S01]  /*0b60*/  IMAD R24, R24, -0x780, R25 ;  /* 0xfffff88018187824 */ /* 0x000fe200078e0219 */
[----:B------:R-:W-:Y:S01]  /*0b70*/  SHF.R.U32.HI R19, RZ, 0x1f, R10 ;  /* 0x0000001fff137819 */ /* 0x000fe2000001160a */
[----:B------:R-:W-:Y:S01]  /*0b80*/  IMAD R36, R36, -0x780, R37 ;  /* 0xfffff88024247824 */ /* 0x000fe200078e0225 */
[----:B------:R-:W-:Y:S01]  /*0b90*/  SHF.R.U32.HI R11, RZ, 0x1f, R2 ;  /* 0x0000001fff0b7819 */ /* 0x000fe20000011602 */
[----:B------:R-:W-:Y:S01]  /*0ba0*/  IMAD R26, R26, -0x780, R27 ;  /* 0xfffff8801a1a7824 */ /* 0x000fe200078e021b */
[----:B------:R-:W-:-:S02]  /*0bb0*/  LEA.HI.SX32 R9, R0, R9, 0x16 ;  /* 0x0000000900097211 */ /* 0x000fc400078fb2ff */
[----:B------:R-:W-:Y:S02]  /*0bc0*/  LEA.HI.SX32 R0, R5, R18, 0x10 ;  /* 0x0000001205007211 */ /* 0x000fe400078f82ff */
[----:B------:R-:W-:Y:S01]  /*0bd0*/  LEA.HI.SX32 R19, R10, R19, 0x16 ;  /* 0x000000130a137211 */ /* 0x000fe200078fb2ff */
[----:B------:R-:W-:Y:S01]  /*0be0*/  IMAD R16, R9, -0x780, R17 ;  /* 0xfffff88009107824 */ /* 0x000fe200078e0211 */
[----:B------:R-:W-:Y:S02]  /*0bf0*/  LEA.HI.SX32 R12, R2, R11, 0x16 ;  /* 0x0000000b020c7211 */ /* 0x000fe400078fb2ff */
[----:B------:R-:W-:Y:S01]  /*0c00*/  PRMT R5, R24, 0x9910, RZ ;  /* 0x0000991018057816 */ /* 0x000fe200000000ff */
[----:B------:R-:W-:Y:S01]  /*0c10*/  IMAD R33, R19, -0x780, R3 ;  /* 0xfffff88013217824 */ /* 0x000fe200078e0203 */
[----:B------:R-:W-:Y:S01]  /*0c20*/  PRMT R6, R36, 0x9910, RZ ;  /* 0x0000991024067816 */ /* 0x000fe200000000ff */
[----:B------:R-:W-:Y:S01]  /*0c30*/  IMAD R12, R12, -0x780, R13 ;  /* 0xfffff8800c0c7824 */ /* 0x000fe200078e020d */
[C---:B------:R-:W-:Y:S01]  /*0c40*/  LOP3.LUT R2, R0.reuse, 0xffff, RZ, 0xc0, !PT ;  /* 0x0000ffff00027812 */ /* 0x040fe200078ec0ff */
[----:B------:R-:W-:Y:S01]  /*0c50*/  IMAD R5, R5, -0x7777, RZ ;  /* 0xffff888905057824 */ /* 0x000fe200078e02ff */
[----:B------:R-:W-:-:S02]  /*0c60*/  PRMT R3, R0, 0x9910, RZ ;  /* 0x0000991000037816 */ /* 0x000fc400000000ff */
[----:B------:R-:W-:Y:S02]  /*0c70*/  PRMT R8, R20, 0x9910, RZ ;  /* 0x0000991014087816 */ /* 0x000fe400000000ff */
[----:B------:R-:W-:Y:S01]  /*0c80*/  SHF.R.U32.HI R0, RZ, 0xf, R2 ;  /* 0x0000000fff007819 */ /* 0x000fe20000011602 */
[----:B------:R-:W-:Y:S01]  /*0c90*/  IMAD.MOV.U32 R2, RZ, RZ, R6 ;  /* 0x000000ffff027224 */ /* 0x000fe200078e0006 */
[----:B------:R-:W-:Y:S02]  /*0ca0*/  MOV R6, R8 ;  /* 0x0000000800067202 */ /* 0x000fe40000000f00 */
[----:B------:R-:W-:Y:S01]  /*0cb0*/  LEA.HI.SX32 R0, R3, R0, 0x1b ;  /* 0x0000000003007211 */ /* 0x000fe200078fdaff */
[----:B------:R-:W-:Y:S01]  /*0cc0*/  IMAD R3, R2, -0x7777, RZ ;  /* 0xffff888902037824 */ /* 0x000fe200078e02ff */
[----:B------:R-:W-:Y:S01]  /*0cd0*/  LEA.HI.SX32 R2, R5, R24, 0x10 ;  /* 0x0000001805027211 */ /* 0x000fe200078f82ff */
[----:B------:R-:W-:Y:S01]  /*0ce0*/  IMAD R9, R6, -0x7777, RZ ;  /* 0xffff888906097824 */ /* 0x000fe200078e02ff */
[----:B------:R-:W-:-:S02]  /*0cf0*/  PRMT R13, R16, 0x9910, RZ ;  /* 0x00009910100d7816 */ /* 0x000fc400000000ff */
[C---:B------:R-:W-:Y:S02]  /*0d00*/  LOP3.LUT R6, R2.reuse, 0xffff, RZ, 0xc0, !PT ;  /* 0x0000ffff02067812 */ /* 0x040fe400078ec0ff */
[----:B------:R-:W-:Y:S02]  /*0d10*/  LEA.HI.SX32 R3, R3, R36, 0x10 ;  /* 0x0000002403037211 */ /* 0x000fe400078f82ff */
[----:B------:R-:W-:Y:S02]  /*0d20*/  PRMT R2, R2, 0x9910, RZ ;  /* 0x0000991002027816 */ /* 0x000fe400000000ff */
[----:B------:R-:W-:Y:S02]  /*0d30*/  LEA.HI.SX32 R5, R9, R20, 0x10 ;  /* 0x0000001409057211 */ /* 0x000fe400078f82ff */
[C---:B------:R-:W-:Y:S02]  /*0d40*/  LOP3.LUT R10, R3.reuse, 0xffff, RZ, 0xc0, !PT ;  /* 0x0000ffff030a7812 */ /* 0x040fe400078ec0ff */
[----:B------:R-:W-:Y:S01]  /*0d50*/  PRMT R9, R3, 0x9910, RZ ;  /* 0x0000991003097816 */ /* 0x000fe200000000ff */
[----:B------:R-:W-:Y:S01]  /*0d60*/  IMAD.MOV.U32 R3, RZ, RZ, R2 ;  /* 0x000000ffff037224 */ /* 0x000fe200078e0002 */
[----:B------:R-:W-:-:S02]  /*0d70*/  SHF.R.U32.HI R6, RZ, 0xf, R6 ;  /* 0x0000000fff067819 */ /* 0x000fc40000011606 */
[----:B------:R-:W-:Y:S02]  /*0d80*/  PRMT R8, R33, 0x9910, RZ ;  /* 0x0000991021087816 */ /* 0x000fe400000000ff */
[----:B------:R-:W-:Y:S02]  /*0d90*/  LEA.HI.SX32 R6, R3, R6, 0x1b ;  /* 0x0000000603067211 */ /* 0x000fe400078fdaff */
[----:B------:R-:W-:Y:S01]  /*0da0*/  MOV R3, R13 ;  /* 0x0000000d00037202 */ /* 0x000fe20000000f00 */
[----:B------:R-:W-:Y:S01]  /*0db0*/  IMAD R2, R8, -0x7777, RZ ;  /* 0xffff888908027824 */ /* 0x000fe200078e02ff */
[C---:B------:R-:W-:Y:S02]  /*0dc0*/  LOP3.LUT R22, R5.reuse, 0xffff, RZ, 0xc0, !PT ;  /* 0x0000ffff05167812 */ /* 0x040fe400078ec0ff */
[----:B------:R-:W-:Y:S01]  /*0dd0*/  PRMT R11, R5, 0x9910, RZ ;  /* 0x00009910050b7816 */ /* 0x000fe200000000ff */
[----:B------:R-:W-:Y:S01]  /*0de0*/  IMAD R3, R3, -0x7777, RZ ;  /* 0xffff888903037824 */ /* 0x000fe200078e02ff */
[----:B------:R-:W-:-:S02]  /*0df0*/  SHF.R.U32.HI R10, RZ, 0xf, R10 ;  /* 0x0000000fff0a7819 */ /* 0x000fc4000001160a */
[----:B------:R-:W-:Y:S01]  /*0e00*/  MOV R5, R9 ;  /* 0x0000000900057202 */ /* 0x000fe20000000f00 */
[----:B------:R-:W-:Y:S01]  /*0e10*/  IMAD.MOV.U32 R9, RZ, RZ, R11 ;  /* 0x000000ffff097224 */ /* 0x000fe200078e000b */
[----:B------:R-:W-:Y:S02]  /*0e20*/  ISETP.NE.AND P0, PT, RZ, c[0x0][0x194], PT ;  /* 0x00006500ff007a0c */ /* 0x000fe40003f05270 */
[----:B------:R-:W-:Y:S02]  /*0e30*/  LEA.HI.SX32 R2, R2, R33, 0x10 ;  /* 0x0000002102027211 */ /* 0x000fe400078f82ff */
[----:B------:R-:W-:Y:S02]  /*0e40*/  LEA.HI.SX32 R10, R5, R10, 0x1b ;  /* 0x0000000a050a7211 */ /* 0x000fe400078fdaff */
[----:B------:R-:W-:Y:S02]  /*0e50*/  @!P6 IADD3 R7, R7, 0x1, RZ ;  /* 0x000000010707e810 */ /* 0x000fe40007ffe0ff */
[----:B------:R-:W-:-:S02]  /*0e60*/  PRMT R5, R26, 0x9910, RZ ;  /* 0x000099101a057816 */ /* 0x000fc400000000ff */
[----:B------:R-:W-:Y:S02]  /*0e70*/  LEA.HI.SX32 R3, R3, R16, 0x10 ;  /* 0x0000001003037211 */ /* 0x000fe400078f82ff */
[C---:B------:R-:W-:Y:S02]  /*0e80*/  LOP3.LUT R17, R2.reuse, 0xffff, RZ, 0xc0, !PT ;  /* 0x0000ffff02117812 */ /* 0x040fe400078ec0ff */
[----:B------:R-:W-:Y:S02]  /*0e90*/  @P1 IADD3 R7, R7, 0x1, RZ ;  /* 0x0000000107071810 */ /* 0x000fe40007ffe0ff */
[C---:B------:R-:W-:Y:S02]  /*0ea0*/  LOP3.LUT R13, R3.reuse, 0xffff, RZ, 0xc0, !PT ;  /* 0x0000ffff030d7812 */ /* 0x040fe400078ec0ff */
[----:B------:R-:W-:Y:S01]  /*0eb0*/  PRMT R8, R3, 0x9910, RZ ;  /* 0x0000991003087816 */ /* 0x000fe200000000ff */
[----:B------:R-:W-:Y:S01]  /*0ec0*/  IMAD R3, R5, -0x7777, RZ ;  /* 0xffff888905037824 */ /* 0x000fe200078e02ff */
[----:B------:R-:W-:Y:S01]  /*0ed0*/  PRMT R2, R2, 0x9910, RZ ;  /* 0x0000991002027816 */ /* 0x000fe200000000ff */
[----:B------:R-:W-:Y:S01]  /*0ee0*/  @!P5 IMAD.MOV R7, RZ, RZ, -R7 ;  /* 0x000000ffff07d224 */ /* 0x000fe200078e0a07 */
[----:B------:R-:W-:-:S02]  /*0ef0*/  SHF.R.U32.HI R17, RZ, 0xf, R17 ;  /* 0x0000000fff117819 */ /* 0x000fc40000011611 */
[----:B------:R-:W-:Y:S02]  /*0f00*/  PRMT R6, R6, 0x9910, RZ ;  /* 0x0000991006067816 */ /* 0x000fe400000000ff */
[----:B------:R-:W-:Y:S02]  /*0f10*/  LEA.HI.SX32 R17, R2, R17, 0x1b ;  /* 0x0000001102117211 */ /* 0x000fe400078fdaff */
[----:B------:R-:W-:Y:S02]  /*0f20*/  SHF.R.U32.HI R13, RZ, 0xf, R13 ;  /* 0x0000000fff0d7819 */ /* 0x000fe4000001160d */
[----:B------:R-:W-:Y:S02]  /*0f30*/  PRMT R0, R0, 0x9910, RZ ;  /* 0x0000991000007816 */ /* 0x000fe400000000ff */
[----:B------:R-:W-:Y:S02]  /*0f40*/  LEA.HI.SX32 R2, R3, R26, 0x10 ;  /* 0x0000001a03027211 */ /* 0x000fe400078f82ff */
[----:B------:R-:W-:-:S02]  /*0f50*/  @!P0 LOP3.LUT R7, RZ, c[0x0][0x194], RZ, 0x33, !PT ;  /* 0x00006500ff078a12 */ /* 0x000fc400078e33ff */
[----:B------:R-:W-:Y:S01]  /*0f60*/  PRMT R14, R10, 0x9910, RZ ;  /* 0x000099100a0e7816 */ /* 0x000fe200000000ff */
[----:B------:R-:W-:Y:S01]  /*0f70*/  IMAD.MOV.U32 R10, RZ, RZ, R6 ;  /* 0x000000ffff0a7224 */ /* 0x000fe200078e0006 */
[----:B------:R-:W-:Y:S02]  /*0f80*/  ISETP.GE.AND P0, PT, R4, c[0x0][0x1a0], PT ;  /* 0x0000680004007a0c */ /* 0x000fe40003f06270 */
[----:B------:R-:W-:Y:S01]  /*0f90*/  LEA.HI.SX32 R13, R8, R13, 0x1b ;  /* 0x0000000d080d7211 */ /* 0x000fe200078fdaff */
[----:B------:R-:W-:Y:S01]  /*0fa0*/  IMAD R8, R7, 0x20, R0 ;  /* 0x0000002007087824 */ /* 0x000fe200078e0200 */
[----:B------:R-:W-:Y:S02]  /*0fb0*/  MOV R5, 0x4 ;  /* 0x0000000400057802 */ /* 0x000fe40000000f00 */
[----:B------:R-:W-:Y:S02]  /*0fc0*/  LOP3.LUT R3, R2, 0xffff, RZ, 0xc0, !PT ;  /* 0x0000ffff02037812 */ /* 0x000fe400078ec0ff */
[----:B------:R-:W-:-:S02]  /*0fd0*/  PRMT R25, R12, 0x9910, RZ ;  /* 0x000099100c197816 */ /* 0x000fc400000000ff */
[----:B------:R-:W-:Y:S02]  /*0fe0*/  SHF.R.U32.HI R22, RZ, 0xf, R22 ;  /* 0x0000000fff167819 */ /* 0x000fe40000011616 */
[----:B------:R-:W-:Y:S01]  /*0ff0*/  LEA R10, R7, R10, 0x5 ;  /* 0x0000000a070a7211 */ /* 0x000fe200078e28ff */
[----:B------:R-:W-:Y:S01]  /*1000*/  IMAD R25, R25, -0x7777, RZ ;  /* 0xffff888919197824 */ /* 0x000fe200078e02ff */
[----:B------:R-:W-:Y:S02]  /*1010*/  PRMT R11, R2, 0x9910, RZ ;  /* 0x00009910020b7816 */ /* 0x000fe400000000ff */
[----:B------:R-:W-:Y:S01]  /*1020*/  SHF.R.U32.HI R0, RZ, 0xf, R3 ;  /* 0x0000000fff007819 */ /* 0x000fe20000011603 */
[CC--:B------:R-:W-:Y:S01]  /*1030*/  IMAD.WIDE R2, R8.reuse, R5.reuse, c[0x0][0x168] ;  /* 0x00005a0008027625 */ /* 0x0c0fe200078e0205 */
[----:B------:R-:W-:Y:S02]  /*1040*/  LEA.HI.SX32 R22, R9, R22, 0x1b ;  /* 0x0000001609167211 */ /* 0x000fe400078fdaff */
[----:B------:R-:W-:Y:S01]  /*1050*/  MOV R23, RZ ;  /* 0x000000ff00177202 */ /* 0x000fe20000000f00 */
[----:B------:R-:W-:Y:S01]  /*1060*/  IMAD.WIDE R8, R8, R5, c[0x0][0x170] ;  /* 0x00005c0008087625 */ /* 0x000fe200078e0205 */
[----:B------:R-:W-:-:S03]  /*1070*/  MOV R19, RZ ;  /* 0x000000ff00137202 */ /* 0x000fc60000000f00 */
[----:B------:R-:W-:Y:S01]  /*1080*/  IMAD R28, R7, 0x20, R14 ;  /* 0x00000020071c7824 */ /* 0x000fe200078e020e */
[----:B------:R-:W-:Y:S01]  /*1090*/  LEA.HI.SX32 R25, R25, R12, 0x10 ;  /* 0x0000000c19197211 */ /* 0x000fe200078f82ff */
[-C--:B------:R-:W-:Y:S01]  /*10a0*/  IMAD.WIDE R14, R10, R5.reuse, c[0x0][0x168] ;  /* 0x00005a000a0e7625 */ /* 0x080fe200078e0205 */
[----:B------:R0:W2:Y:S01]  /*10b0*/  @!P0 LDG.E.EL R31, [R8.64] ;  /* 0x00000006081f8981 */ /* 0x0000a2000c2e1900 */
[----:B------:R-:W-:Y:S02]  /*10c0*/  PRMT R22, R22, 0x9910, RZ ;  /* 0x0000991016167816 */ /* 0x000fe400000000ff */
[----:B------:R-:W-:Y:S01]  /*10d0*/  IMAD.MOV.U32 R6, RZ, RZ, RZ ;  /* 0x000000ffff067224 */ /* 0x000fe200078e00ff */
[----:B------:R1:W3:Y:S01]  /*10e0*/  @!P0 LDG.E.EL R23, [R14.64] ;  /* 0x000000060e178981 */ /* 0x0002e2000c2e1900 */
[----:B------:R-:W-:Y:S02]  /*10f0*/  LEA.HI.SX32 R0, R11, R0, 0x1b ;  /* 0x000000000b007211 */ /* 0x000fe400078fdaff */
[----:B------:R-:W-:Y:S01]  /*1100*/  MOV R21, RZ ;  /* 0x000000ff00157202 */ /* 0x000fe20000000f00 */
[----:B------:R4:W5:Y:S01]  /*1110*/  @!P0 LDG.E.EL R19, [R2.64] ;  /* 0x0000000602138981 */ /* 0x000962000c2e1900 */
[----:B0-----:R-:W-:Y:S01]  /*1120*/  IMAD.WIDE R8, R10, R5, c[0x0][0x170] ;  /* 0x00005c000a087625 */ /* 0x001fe200078e0205 */
[----:B-1----:R-:W-:-:S04]  /*1130*/  PRMT R14, R17, 0x9910, RZ ;  /* 0x00009910110e7816 */ /* 0x002fc800000000ff */
[----:B------:R0:W2:Y:S01]  /*1140*/  @!P0 LDG.E.EL R6, [R8.64] ;  /* 0x0000000608068981 */ /* 0x0000a2000c2e1900 */
[C---:B------:R-:W-:Y:S02]  /*1150*/  LOP3.LUT R17, R25.reuse, 0xffff, RZ, 0xc0, !PT ;  /* 0x0000ffff19117812 */ /* 0x040fe400078ec0ff */
[----:B------:R-:W-:Y:S01]  /*1160*/  PRMT R25, R25, 0x9910, RZ ;  /* 0x0000991019197816 */ /* 0x000fe200000000ff */
[----:B------:R-:W-:Y:S01]  /*1170*/  IMAD.WIDE R10, R28, R5, c[0x0][0x168] ;  /* 0x00005a001c0a7625 */ /* 0x000fe200078e0205 */
[----:B------:R-:W-:-:S03]  /*1180*/  SHF.R.U32.HI R15, RZ, 0xf, R17 ;  /* 0x0000000fff0f7819 */ /* 0x000fc60000011611 */
[----:B----4-:R-:W-:Y:S01]  /*1190*/  IMAD.WIDE R2, R28, R5, c[0x0][0x170] ;  /* 0x00005c001c027625 */ /* 0x010fe200078e0205 */
[----:B------:R1:W4:Y:S03]  /*11a0*/  @!P0 LDG.E.EL R30, [R10.64] ;  /* 0x000000060a1e8981 */ /* 0x000326000c2e1900 */
[C---:B0-----:R-:W-:Y:S01]  /*11b0*/  IMAD R8, R7.reuse, 0x20, R22 ;  /* 0x0000002007087824 */ /* 0x041fe200078e0216 */
[----:B------:R-:W-:Y:S01]  /*11c0*/  MOV R22, R25 ;  /* 0x0000001900167202 */ /* 0x000fe20000000f00 */
[----:B------:R-:W-:Y:S01]  /*11d0*/  IMAD R14, R7, 0x20, R14 ;  /* 0x00000020070e7824 */ /* 0x000fe200078e020e */
[----:B------:R0:W2:Y:S02]  /*11e0*/  @!P0 LDG.E.EL R21, [R2.64] ;  /* 0x0000000602158981 */ /* 0x0000a4000c2e1900 */
[----:B------:R-:W-:Y:S02]  /*11f0*/  LEA.HI.SX32 R15, R22, R15, 0x1b ;  /* 0x0000000f160f7211 */ /* 0x000fe400078fdaff */
[----:B------:R-:W-:Y:S01]  /*1200*/  PRMT R22, R13, 0x9910, RZ ;  /* 0x000099100d167816 */ /* 0x000fe200000000ff */
[----:B-1----:R-:W-:Y:S01]  /*1210*/  IMAD.WIDE R10, R8, R5, c[0x0][0x168] ;  /* 0x00005a00080a7625 */ /* 0x002fe200078e0205 */
[----:B------:R-:W-:-:S03]  /*1220*/  MOV R27, RZ ;  /* 0x000000ff001b7202 */ /* 0x000fc60000000f00 */
[----:B------:R-:W-:Y:S02]  /*1230*/  IMAD.MOV.U32 R37, RZ, RZ, RZ ;  /* 0x000000ffff257224 */ /* 0x000fe400078e00ff */
[-C--:B0-----:R-:W-:Y:S01]  /*1240*/  IMAD.WIDE R2, R8, R5.reuse, c[0x0][0x170] ;  /* 0x00005c0008027625 */ /* 0x081fe200078e0205 */
[----:B------:R-:W-:Y:S01]  /*1250*/  PRMT R0, R0, 0x9910, RZ ;  /* 0x0000991000007816 */ /* 0x000fe200000000ff */
[----:B------:R0:W2:Y:S02]  /*1260*/  @!P0 LDG.E.EL R35, [R10.64] ;  /* 0x000000060a238981 */ /* 0x0000a4000c2e1900 */
[----:B------:R-:W-:Y:S01]  /*1270*/  IMAD.WIDE R8, R14, R5, c[0x0][0x168] ;  /* 0x00005a000e087625 */ /* 0x000fe200078e0205 */
[----:B------:R-:W-:Y:S01]  /*1280*/  PRMT R28, R15, 0x9910, RZ ;  /* 0x000099100f1c7816 */ /* 0x000fe200000000ff */
[----:B------:R1:W2:Y:S02]  /*1290*/  @!P0 LDG.E.EL R27, [R2.64] ;  /* 0x00000006021b8981 */ /* 0x0002a4000c2e1900 */
[----:B------:R-:W-:-:S02]  /*12a0*/  IMAD R13, R7, 0x20, R22 ;  /* 0x00000020070d7824 */ /* 0x000fc400078e0216 */
[----:B------:R0:W2:Y:S01]  /*12b0*/  @!P0 LDG.E.EL R37, [R8.64] ;  /* 0x0000000608258981 */ /* 0x0000a2000c2e1900 */
[C---:B------:R-:W-:Y:S02]  /*12c0*/  IMAD R0, R7.reuse, 0x20, R0 ;  /* 0x0000002007007824 */ /* 0x040fe400078e0200 */
[----:B-1----:R-:W-:Y:S01]  /*12d0*/  IMAD.WIDE R2, R14, R5, c[0x0][0x170] ;  /* 0x00005c000e027625 */ /* 0x002fe200078e0205 */
[----:B------:R-:W-:-:S03]  /*12e0*/  LEA R14, R7, R28, 0x5 ;  /* 0x0000001c070e7211 */ /* 0x000fc600078e28ff */
[CC--:B0-----:R-:W-:Y:S01]  /*12f0*/  IMAD.WIDE R8, R13.reuse, R5.reuse, c[0x0][0x168] ;  /* 0x00005a000d087625 */ /* 0x0c1fe200078e0205 */
[----:B------:R-:W-:Y:S01]  /*1300*/  MOV R22, RZ ;  /* 0x000000ff00167202 */ /* 0x000fe20000000f00 */
[----:B------:R0:W2:Y:S02]  /*1310*/  @!P0 LDG.E.EL R32, [R2.64] ;  /* 0x0000000602208981 */ /* 0x0000a4000c2e1900 */
[----:B------:R-:W-:Y:S02]  /*1320*/  IMAD.MOV.U32 R25, RZ, RZ, RZ ;  /* 0x000000ffff197224 */ /* 0x000fe400078e00ff */
[----:B------:R1:W2:Y:S01]  /*1330*/  @!P0 LDG.E.EL R34, [R8.64] ;  /* 0x0000000608228981 */ /* 0x0002a2000c2e1900 */
[----:B------:R-:W-:-:S04]  /*1340*/  IMAD.WIDE R10, R13, R5, c[0x0][0x170] ;  /* 0x00005c000d0a7625 */ /* 0x000fc800078e0205 */
[-C--:B------:R-:W-:Y:S01]  /*1350*/  IMAD.WIDE R28, R14, R5.reuse, c[0x0][0x168] ;  /* 0x00005a000e1c7625 */ /* 0x080fe200078e0205 */
[----:B0-----:R-:W-:Y:S01]  /*1360*/  MOV R3, 0x2 ;  /* 0x0000000200037802 */ /* 0x001fe20000000f00 */
[----:B------:R0:W2:Y:S02]  /*1370*/  @!P0 LDG.E.EL R22, [R10.64] ;  /* 0x000000060a168981 */ /* 0x0000a4000c2e1900 */
[----:B------:R-:W-:Y:S02]  /*1380*/  IMAD.MOV.U32 R2, RZ, RZ, RZ ;  /* 0x000000ffff027224 */ /* 0x000fe400078e00ff */
[----:B-1----:R-:W-:-:S04]  /*1390*/  IMAD.WIDE R8, R0, R5, c[0x0][0x168] ;  /* 0x00005a0000087625 */ /* 0x002fc800078e0205 */
[----:B------:R-:W-:Y:S01]  /*13a0*/  IMAD.WIDE R14, R14, R5, c[0x0][0x170] ;  /* 0x00005c000e0e7625 */ /* 0x000fe200078e0205 */
[----:B------:R1:W2:Y:S01]  /*13b0*/  @!P0 LDG.E.EL R25, [R8.64] ;  /* 0x0000000608198981 */ /* 0x0002a2000c2e1900 */
[----:B0-----:R-:W-:-:S03]  /*13c0*/  CS2R R10, SRZ ;  /* 0x00000000000a7805 */ /* 0x001fc6000001ff00 */
[----:B------:R0:W2:Y:S01]  /*13d0*/  @!P0 LDG.E.EL R2, [R14.64] ;  /* 0x000000060e028981 */ /* 0x0000a2000c2e1900 */
[----:B------:R-:W-:Y:S01]  /*13e0*/  MOV R17, RZ ;  /* 0x000000ff00117202 */ /* 0x000fe20000000f00 */
[----:B-1----:R-:W-:-:S05]  /*13f0*/  CS2R R8, SRZ ;  /* 0x0000000000087805 */ /* 0x002fca000001ff00 */
[----:B------:R1:W2:Y:S01]  /*1400*/  @!P0 LDG.E.EL R17, [R28.64] ;  /* 0x000000061c118981 */ /* 0x0002a2000c2e1900 */
[----:B0-----:R-:W-:-:S05]  /*1410*/  IMAD.WIDE R14, R4, R3, c[0x0][0x160] ;  /* 0x00005800040e7625 */ /* 0x001fca00078e0203 */
[----:B------:R0:W2:Y:S01]  /*1420*/  @!P0 LDG.E.EL.128 R8, [R14.64] ;  /* 0x000000060e088981 */ /* 0x0000a2000c2e1d00 */
[----:B------:R-:W-:Y:S01]  /*1430*/  PRMT R7, RZ, 0x7610, R7 ;  /* 0x00007610ff077816 */ /* 0x000fe20000000007 */
[----:B-1----:R-:W-:Y:S01]  /*1440*/  IMAD.WIDE R28, R0, R5, c[0x0][0x170] ;  /* 0x00005c00001c7625 */ /* 0x002fe200078e0205 */
[----:B------:R-:W-:-:S03]  /*1450*/  PRMT R5, RZ, 0x7610, R5 ;  /* 0x00007610ff057816 */ /* 0x000fc60000000005 */
[----:B0-----:R-:W-:-:S04]  /*1460*/  IMAD.WIDE R14, R12, R3, c[0x0][0x178] ;  /* 0x00005e000c0e7625 */ /* 0x001fc800078e0203 */
[----:B------:R-:W-:Y:S01]  /*1470*/  IMAD.WIDE R12, R12, R3, c[0x0][0x180] ;  /* 0x000060000c0c7625 */ /* 0x000fe200078e0203 */
[----:B------:R0:W3:Y:S04]  /*1480*/  @!P0 LDG.E.EL.U16 R5, [R14.64] ;  /* 0x000000060e058981 */ /* 0x0000e8000c2e1500 */
[----:B------:R2:W3:Y:S01]  /*1490*/  @!P0 LDG.E.EL.U16 R7, [R12.64] ;  /* 0x000000060c078981 */ /* 0x0004e2000c2e1500 */
[----:B------:R-:W-:-:S06]  /*14a0*/  IMAD.MOV.U32 R0, RZ, RZ, RZ ;  /* 0x000000ffff007224 */ /* 0x000fcc00078e00ff */
[----:B------:R1:W3:Y:S01]  /*14b0*/  @!P0 LDG.E.EL R0, [R28.64] ;  /* 0x000000061c008981 */ /* 0x0002e2000c2e1900 */
[----:B------:R-:W-:-:S04]  /*14c0*/  UIMAD UR4, UR4, UR5, URZ ;  /* 0x00000005040472a4 */ /* 0x000fc8000f8e023f */
[----:B------:R-:W-:Y:S01]  /*14d0*/  UIMAD UR4, UR4, 0x3c, URZ ;  /* 0x0000003c040478a4 */ /* 0x000fe2000f8e023f */
[----:B0-----:R-:W-:-:S04]  /*14e0*/  IMAD.WIDE R14, R26, R3, c[0x0][0x178] ;  /* 0x00005e001a0e7625 */ /* 0x001fc800078e0203 */
[----:B--2---:R-:W-:-:S05]  /*14f0*/  HADD2.F32 R12, -RZ, R11.H1_H1 ;  /* 0x3000000bff0c7230 */ /* 0x004fca0000004100 */
[----:B------:R-:W-:Y:S01]  /*1500*/  FADD R12, R12, -R17 ;  /* 0x800000110c0c7221 */ /* 0x000fe20000000000 */
[----:B------:R-:W-:-:S04]  /*1510*/  I2FP.F32.S32 R17, UR4 ;  /* 0x0000000400117c45 */ /* 0x000fc80008201400 */
[----:B------:R-:W-:-:S04]  /*1520*/  FSETP.GEU.AND P1, PT, R17, RZ, PT ;  /* 0x000000ff1100720b */ /* 0x000fc80003f2e000 */
[----:B-1----:R-:W-:-:S04]  /*1530*/  FSEL R28, R17, RZ, P1 ;  /* 0x000000ff111c7208 */ /* 0x002fc80000800000 */
[C---:B------:R-:W-:Y:S02]  /*1540*/  FSETP.GT.AND P1, PT, |R28|.reuse, 8.50705917302346158658e+37, PT ;  /* 0x7e8000001c00780b */ /* 0x040fe40003f24200 */
[----:B------:R-:W-:-:S11]  /*1550*/  FSETP.GEU.AND P2, PT, |R28|, 1.175494350822287508e-38, PT ;  /* 0x008000001c00780b */ /* 0x000fd60003f4e200 */
[----:B------:R-:W-:-:S04]  /*1560*/  @P1 FMUL R28, R28, 0.25 ;  /* 0x3e8000001c1c1820 */ /* 0x000fc80000400000 */
[----:B------:R-:W-:-:S04]  /*1570*/  @!P2 FMUL R28, R28, 16777216 ;  /* 0x4b8000001c1ca820 */ /* 0x000fc80000400000 */
[----:B------:R-:W0:Y:S01]  /*1580*/  MUFU.RCP R13, R28 ;  /* 0x0000001c000d7308 */ /* 0x000e220000001000 */
[----:B------:R-:W-:-:S04]  /*1590*/  @P1 FMUL R2, R2, 0.25 ;  /* 0x3e80000002021820 */ /* 0x000fc80000400000 */
[----:B------:R-:W-:-:S04]  /*15a0*/  @!P2 FMUL R2, R2, 16777216 ;  /* 0x4b8000000202a820 */ /* 0x000fc80000400000 */
[----:B0-----:R-:W-:-:S04]  /*15b0*/  FFMA R29, R13, R2, 9.9999997473787516356e-06 ;  /* 0x3727c5ac0d1d7423 */ /* 0x001fc80000000002 */
[----:B------:R-:W0:Y:S01]  /*15c0*/  MUFU.RSQ R17, R29 ;  /* 0x0000001d00117308 */ /* 0x000e220000001400 */
[----:B---3--:R-:W-:Y:S01]  /*15d0*/  HADD2.F32 R5, -RZ, R5.H0_H0 ;  /* 0x20000005ff057230 */ /* 0x008fe20000004100 */
[----:B------:R-:W-:Y:S01]  /*15e0*/  PRMT R2, RZ, 0x7610, R2 ;  /* 0x00007610ff027816 */ /* 0x000fe20000000002 */
[----:B0-----:R-:W-:Y:S01]  /*15f0*/  FMUL R17, R17, R12 ;  /* 0x0000000c11117220 */ /* 0x001fe20000400000 */
[----:B------:R-:W-:-:S06]  /*1600*/  PRMT R12, RZ, 0x7610, R12 ;  /* 0x00007610ff0c7816 */ /* 0x000fcc000000000c */
[----:B------:R0:W2:Y:S01]  /*1610*/  @!P0 LDG.E.EL.U16 R12, [R14.64] ;  /* 0x000000060e0c8981 */ /* 0x0000a2000c2e1500 */
[----:B------:R-:W-:-:S04]  /*1620*/  IMAD.WIDE R28, R16, R3, c[0x0][0x178] ;  /* 0x00005e00101c7625 */ /* 0x000fc800078e0203 */
[----:B0-----:R-:W-:-:S04]  /*1630*/  IMAD.WIDE R14, R26, R3, c[0x0][0x180] ;  /* 0x000060001a0e7625 */ /* 0x001fc800078e0203 */
[----:B------:R-:W-:Y:S01]  /*1640*/  HADD2.F32 R26, -RZ, R7.H0_H0 ;  /* 0x20000007ff1a7230 */ /* 0x000fe20000004100 */
[----:B------:R0:W3:Y:S04]  /*1650*/  @!P0 LDG.E.EL.U16 R2, [R14.64] ;  /* 0x000000060e028981 */ /* 0x0000e8000c2e1500 */
[--C-:B------:R-:W-:Y:S01]  /*1660*/  FFMA R7, R5, R17, R26.reuse ;  /* 0x0000001105077223 */ /* 0x100fe2000000001a */
[----:B------:R-:W-:Y:S01]  /*1670*/  PRMT R5, RZ, 0x7610, R5 ;  /* 0x00007610ff057816 */ /* 0x000fe20000000005 */
[----:B------:R-:W-:Y:S01]  /*1680*/  IMAD.WIDE R16, R16, R3, c[0x0][0x180] ;  /* 0x0000600010107625 */ /* 0x000fe200078e0203 */
[----:B------:R-:W-:Y:S01]  /*1690*/  PRMT R26, RZ, 0x7610, R26 ;  /* 0x00007610ff1a7816 */ /* 0x000fe2000000001a */
[----:B------:R-:W-:Y:S01]  /*16a0*/  @P1 FMUL R31, R31, 0.25 ;  /* 0x3e8000001f1f1820 */ /* 0x000fe20000400000 */
[----:B------:R-:W-:Y:S01]  /*16b0*/  @P1 FMUL R6, R6, 0.25 ;  /* 0x3e80000006061820 */ /* 0x000fe20000400000 */
[----:B------:R-:W-:Y:S01]  /*16c0*/  @P1 FMUL R21, R21, 0.25 ;  /* 0x3e80000015151820 */ /* 0x000fe20000400000 */
[----:B------:R-:W-:Y:S01]  /*16d0*/  @P1 FMUL R27, R27, 0.25 ;  /* 0x3e8000001b1b1820 */ /* 0x000fe20000400000 */
[----:B------:R-:W-:Y:S01]  /*16e0*/  @P1 FMUL R32, R32, 0.25 ;  /* 0x3e80000020201820 */ /* 0x000fe20000400000 */
[----:B------:R-:W-:Y:S01]  /*16f0*/  @P1 FMUL R22, R22, 0.25 ;  /* 0x3e80000016161820 */ /* 0x000fe20000400000 */
[----:B------:R-:W-:Y:S01]  /*1700*/  @P1 FMUL R0, R0, 0.25 ;  /* 0x3e80000000001820 */ /* 0x000fe20000400000 */
[----:B------:R1:W5:Y:S01]  /*1710*/  @!P0 LDG.E.EL.U16 R5, [R28.64] ;  /* 0x000000061c058981 */ /* 0x000362000c2e1500 */
[----:B0-----:R-:W-:-:S02]  /*1720*/  PRMT R15, RZ, 0x7610, R15 ;  /* 0x00007610ff0f7816 */ /* 0x001fc4000000000f */
[----:B------:R-:W-:Y:S01]  /*1730*/  PRMT R14, RZ, 0x7610, R14 ;  /* 0x00007610ff0e7816 */ /* 0x000fe2000000000e */
[----:B------:R0:W5:Y:S01]  /*1740*/  @!P0 LDG.E.EL.U16 R26, [R16.64] ;  /* 0x00000006101a8981 */ /* 0x000162000c2e1500 */
[----:B------:R-:W-:Y:S01]  /*1750*/  @!P2 FMUL R31, R31, 16777216 ;  /* 0x4b8000001f1fa820 */ /* 0x000fe20000400000 */
[----:B------:R-:W-:Y:S01]  /*1760*/  @!P2 FMUL R6, R6, 16777216 ;  /* 0x4b8000000606a820 */ /* 0x000fe20000400000 */
[----:B------:R-:W-:Y:S01]  /*1770*/  @!P2 FMUL R21, R21, 16777216 ;  /* 0x4b8000001515a820 */ /* 0x000fe20000400000 */
[----:B------:R-:W-:Y:S01]  /*1780*/  @!P2 FMUL R27, R27, 16777216 ;  /* 0x4b8000001b1ba820 */ /* 0x000fe20000400000 */
[CC--:B-1----:R-:W-:Y:S01]  /*1790*/  IMAD.WIDE R28, R33.reuse, R3.reuse, c[0x0][0x178] ;  /* 0x00005e00211c7625 */ /* 0x0c2fe200078e0203 */
[----:B------:R-:W-:Y:S01]  /*17a0*/  @!P2 FMUL R32, R32, 16777216 ;  /* 0x4b8000002020a820 */ /* 0x000fe20000400000 */
[----:B------:R-:W-:Y:S02]  /*17b0*/  @!P2 FMUL R22, R22, 16777216 ;  /* 0x4b8000001616a820 */ /* 0x000fe40000400000 */
[----:B0-----:R-:W-:Y:S01]  /*17c0*/  IMAD.WIDE R16, R33, R3, c[0x0][0x180] ;  /* 0x0000600021107625 */ /* 0x001fe200078e0203 */
[----:B------:R-:W-:Y:S01]  /*17d0*/  @!P2 FMUL R0, R0, 16777216 ;  /* 0x4b8000000000a820 */ /* 0x000fe20000400000 */
[----:B------:R0:W5:Y:S01]  /*17e0*/  @!P0 LDG.E.EL.U16 R15, [R28.64] ;  /* 0x000000061c0f8981 */ /* 0x000162000c2e1500 */
[C---:B------:R-:W-:Y:S01]  /*17f0*/  FFMA R6, R13.reuse, R6, 9.9999997473787516356e-06 ;  /* 0x3727c5ac0d067423 */ /* 0x040fe20000000006 */
[C---:B------:R-:W-:Y:S01]  /*1800*/  FFMA R27, R13.reuse, R27, 9.9999997473787516356e-06 ;  /* 0x3727c5ac0d1b7423 */ /* 0x040fe2000000001b */
[C---:B------:R-:W-:Y:S01]  /*1810*/  FFMA R0, R13.reuse, R0, 9.9999997473787516356e-06 ;  /* 0x3727c5ac0d007423 */ /* 0x040fe20000000000 */
[----:B------:R1:W5:Y:S01]  /*1820*/  @!P0 LDG.E.EL.U16 R14, [R16.64] ;  /* 0x00000006100e8981 */ /* 0x000362000c2e1500 */
[----:B------:R-:W-:Y:S01]  /*1830*/  HADD2.F32 R11, -RZ, R11.H0_H0 ;  /* 0x2000000bff0b7230 */ /* 0x000fe20000004100 */
[C---:B0-----:R-:W-:Y:S01]  /*1840*/  FFMA R29, R13.reuse, R32, 9.9999997473787516356e-06 ;  /* 0x3727c5ac0d1d7423 */ /* 0x041fe20000000020 */
[C---:B------:R-:W-:Y:S01]  /*1850*/  FFMA R28, R13.reuse, R22, 9.9999997473787516356e-06 ;  /* 0x3727c5ac0d1c7423 */ /* 0x040fe20000000016 */
[C---:B------:R-:W-:Y:S01]  /*1860*/  IMAD.WIDE R32, R20.reuse, R3, c[0x0][0x178] ;  /* 0x00005e0014207625 */ /* 0x040fe200078e0203 */
[C---:B-1----:R-:W-:Y:S01]  /*1870*/  FFMA R17, R13.reuse, R31, 9.9999997473787516356e-06 ;  /* 0x3727c5ac0d117423 */ /* 0x042fe2000000001f */
[----:B------:R-:W-:Y:S01]  /*1880*/  FFMA R16, R13, R21, 9.9999997473787516356e-06 ;  /* 0x3727c5ac0d107423 */ /* 0x000fe20000000015 */
[----:B------:R-:W-:Y:S01]  /*1890*/  PRMT R13, RZ, 0x7610, R13 ;  /* 0x00007610ff0d7816 */ /* 0x000fe2000000000d */
[----:B------:R-:W-:Y:S01]  /*18a0*/  IMAD.WIDE R20, R20, R3, c[0x0][0x180] ;  /* 0x0000600014147625 */ /* 0x000fe200078e0203 */
[----:B------:R-:W-:-:S04]  /*18b0*/  PRMT R22, RZ, 0x7610, R22 ;  /* 0x00007610ff167816 */ /* 0x000fc80000000016 */
[----:B------:R0:W5:Y:S01]  /*18c0*/  @!P0 LDG.E.EL.U16 R13, [R32.64] ;  /* 0x00000006200d8981 */ /* 0x000162000c2e1500 */
[----:B------:R-:W-:-:S03]  /*18d0*/  PRMT R31, RZ, 0x7610, R31 ;  /* 0x00007610ff1f7816 */ /* 0x000fc6000000001f */
[----:B------:R1:W5:Y:S01]  /*18e0*/  @!P0 LDG.E.EL.U16 R22, [R20.64] ;  /* 0x0000000614168981 */ /* 0x000362000c2e1500 */
[----:B0-----:R-:W-:Y:S01]  /*18f0*/  FADD R32, R11, -R25 ;  /* 0x800000190b207221 */ /* 0x001fe20000000000 */
[--C-:B------:R-:W-:Y:S02]  /*1900*/  HADD2.F32 R11, -RZ, R10.reuse.H1_H1 ;  /* 0x3000000aff0b7230 */ /* 0x100fe40000004100 */
[----:B------:R-:W-:Y:S02]  /*1910*/  HADD2.F32 R10, -RZ, R10.H0_H0 ;  /* 0x2000000aff0a7230 */ /* 0x000fe40000004100 */
[----:B-1----:R-:W-:-:S03]  /*1920*/  IMAD.WIDE R20, R36, R3, c[0x0][0x178] ;  /* 0x00005e0024147625 */ /* 0x002fc600078e0203 */
[----:B------:R-:W-:Y:S01]  /*1930*/  FADD R37, R10, -R37 ;  /* 0x800000250a257221 */ /* 0x000fe20000000000 */
[----:B------:R-:W-:Y:S01]  /*1940*/  HADD2.F32 R10, -RZ, R9.H1_H1 ;  /* 0x30000009ff0a7230 */ /* 0x000fe20000004100 */
[----:B------:R0:W5:Y:S01]  /*1950*/  @!P0 LDG.E.EL.U16 R31, [R20.64] ;  /* 0x00000006141f8981 */ /* 0x000162000c2e1500 */
[----:B------:R-:W-:-:S03]  /*1960*/  FADD R34, R11, -R34 ;  /* 0x800000220b227221 */ /* 0x000fc60000000000 */
[----:B------:R-:W-:Y:S01]  /*1970*/  FADD R35, R10, -R35 ;  /* 0x800000230a237221 */ /* 0x000fe20000000000 */
[----:B------:R-:W-:-:S04]  /*1980*/  IMAD.WIDE R10, R24, R3, c[0x0][0x178] ;  /* 0x00005e00180a7625 */ /* 0x000fc800078e0203 */
[----:B0-----:R-:W-:Y:S01]  /*1990*/  IMAD.WIDE R20, R36, R3, c[0x0][0x180] ;  /* 0x0000600024147625 */ /* 0x001fe200078e0203 */
[----:B------:R-:W-:-:S03]  /*19a0*/  PRMT R36, RZ, 0x7610, R36 ;  /* 0x00007610ff247816 */ /* 0x000fc60000000024 */
[----:B------:R-:W-:-:S03]  /*19b0*/  IMAD.WIDE R24, R24, R3, c[0x0][0x180] ;  /* 0x0000600018187625 */ /* 0x000fc600078e0203 */
[----:B------:R0:W5:Y:S02]  /*19c0*/  @!P0 LDG.E.EL.U16 R36, [R10.64] ;  /* 0x000000060a248981 */ /* 0x000164000c2e1500 */
[----:B0-----:R-:W-:-:S06]  /*19d0*/  PRMT R10, RZ, 0x7610, R10 ;  /* 0x00007610ff0a7816 */ /* 0x001fcc000000000a */
[----:B------:R0:W5:Y:S01]  /*19e0*/  @!P0 LDG.E.EL.U16 R10, [R24.64] ;  /* 0x00000006180a8981 */ /* 0x000162000c2e1500 */
[----:B------:R-:W-:Y:S01]  /*19f0*/  PRMT R33, RZ, 0x7610, R33 ;  /* 0x00007610ff217816 */ /* 0x000fe20000000021 */
[----:B------:R-:W-:-:S05]  /*1a00*/  HADD2.F32 R9, -RZ, R9.H0_H0 ;  /* 0x20000009ff097230 */ /* 0x000fca0000004100 */
[----:B----4-:R-:W-:Y:S01]  /*1a10*/  FADD R30, R9, -R30 ;  /* 0x8000001e091e7221 */ /* 0x010fe20000000000 */
[----:B------:R1:W4:Y:S01]  /*1a20*/  @!P0 LDG.E.EL.U16 R33, [R20.64] ;  /* 0x0000000614218981 */ /* 0x000322000c2e1500 */
[----:B------:R-:W-:Y:S02]  /*1a30*/  PRMT R9, RZ, 0x7610, R9 ;  /* 0x00007610ff097816 */ /* 0x000fe40000000009 */
[----:B------:R-:W-:Y:S01]  /*1a40*/  PRMT R11, RZ, 0x7610, R11 ;  /* 0x00007610ff0b7816 */ /* 0x000fe2000000000b */
[----:B-1----:R-:W-:-:S05]  /*1a50*/  IMAD.WIDE R20, R18, R3, c[0x0][0x178] ;  /* 0x00005e0012147625 */ /* 0x002fca00078e0203 */
[----:B------:R1:W4:Y:S02]  /*1a60*/  @!P0 LDG.E.EL.U16 R9, [R20.64] ;  /* 0x0000000614098981 */ /* 0x000324000c2e1500 */
[----:B-1----:R-:W-:-:S05]  /*1a70*/  IMAD.WIDE R20, R18, R3, c[0x0][0x180] ;  /* 0x0000600012147625 */ /* 0x002fca00078e0203 */
[----:B------:R3:W4:Y:S01]  /*1a80*/  @!P0 LDG.E.EL.U16 R11, [R20.64] ;  /* 0x00000006140b8981 */ /* 0x000722000c2e1500 */
[----:B------:R-:W1:Y:S01]  /*1a90*/  MUFU.RSQ R6, R6 ;  /* 0x0000000600067308 */ /* 0x000e620000001400 */
[----:B0-----:R-:W-:-:S07]  /*1aa0*/  HADD2.F32 R24, -RZ, R8.H1_H1 ;  /* 0x30000008ff187230 */ /* 0x001fce0000004100 */
[----:B------:R-:W0:Y:S01]  /*1ab0*/  MUFU.RSQ R0, R0 ;  /* 0x0000000000007308 */ /* 0x000e220000001400 */
[----:B------:R-:W-:-:S07]  /*1ac0*/  FADD R23, R24, -R23 ;  /* 0x8000001718177221 */ /* 0x000fce0000000000 */
[----:B------:R-:W0:Y:S01]  /*1ad0*/  MUFU.RSQ R18, R29 ;  /* 0x0000001d00127308 */ /* 0x000e220000001400 */
[----:B-1----:R-:W-:Y:S01]  /*1ae0*/  FMUL R23, R6, R23 ;  /* 0x0000001706177220 */ /* 0x002fe20000400000 */
[----:B------:R-:W-:Y:S01]  /*1af0*/  FADD R6, RZ, -R7 ;  /* 0x80000007ff067221 */ /* 0x000fe20000000000 */
[----:B0-----:R-:W-:-:S05]  /*1b00*/  FMUL R32, R0, R32 ;  /* 0x0000002000207220 */ /* 0x001fca0000400000 */
[----:B------:R-:W0:Y:S01]  /*1b10*/  MUFU.RSQ R25, R28 ;  /* 0x0000001c00197308 */ /* 0x000e220000001400 */
[----:B------:R-:W-:Y:S01]  /*1b20*/  FMUL R6, R6, 1.4426950216293334961 ;  /* 0x3fb8aa3b06067820 */ /* 0x000fe20000400000 */
[----:B------:R-:W-:Y:S01]  /*1b30*/  HADD2.F32 R8, -RZ, R8.H0_H0 ;  /* 0x20000008ff087230 */ /* 0x000fe20000004100 */
[----:B------:R-:W-:-:S03]  /*1b40*/  FMUL R37, R18, R37 ;  /* 0x0000002512257220 */ /* 0x000fc60000400000 */
[----:B------:R-:W-:Y:S02]  /*1b50*/  FSETP.GEU.AND P3, PT, R6, -126, PT ;  /* 0xc2fc00000600780b */ /* 0x000fe40003f6e000 */
[----:B------:R-:W-:Y:S01]  /*1b60*/  MUFU.RSQ R17, R17 ;  /* 0x0000001100117308 */ /* 0x000fe20000001400 */
[----:B0-----:R-:W-:-:S10]  /*1b70*/  FMUL R25, R25, R34 ;  /* 0x0000002219197220 */ /* 0x001fd40000400000 */
[----:B------:R-:W-:-:S06]  /*1b80*/  @!P3 FMUL R6, R6, 0.5 ;  /* 0x3f0000000606b820 */ /* 0x000fcc0000400000 */
[----:B------:R-:W0:Y:S02]  /*1b90*/  MUFU.EX2 R6, R6 ;  /* 0x0000000600067308 */ /* 0x000e240000000800 */
[----:B0-----:R-:W-:-:S04]  /*1ba0*/  @!P3 FMUL R6, R6, R6 ;  /* 0x000000060606b220 */ /* 0x001fc80000400000 */
[----:B------:R-:W-:Y:S01]  /*1bb0*/  FADD R6, R6, 1 ;  /* 0x3f80000006067421 */ /* 0x000fe20000000000 */
[----:B--2---:R-:W-:Y:S02]  /*1bc0*/  HADD2.F32 R12, -RZ, R12.H0_H0 ;  /* 0x2000000cff0c7230 */ /* 0x004fe40000004100 */
[----:B---3--:R-:W-:-:S05]  /*1bd0*/  HADD2.F32 R21, -RZ, R2.H0_H0 ;  /* 0x20000002ff157230 */ /* 0x008fca0000004100 */
[----:B------:R-:W-:Y:S01]  /*1be0*/  FFMA R32, R12, R32, R21 ;  /* 0x000000200c207223 */ /* 0x000fe20000000015 */
[----:B-----5:R-:W-:Y:S02]  /*1bf0*/  HADD2.F32 R2, -RZ, R26.H0_H0 ;  /* 0x2000001aff027230 */ /* 0x020fe40000004100 */
[----:B------:R-:W-:Y:S02]  /*1c00*/  HADD2.F32 R21, -RZ, R15.H0_H0 ;  /* 0x2000000fff157230 */ /* 0x000fe40000004100 */
[----:B------:R0:W1:Y:S01]  /*1c10*/  MUFU.RSQ R15, R16 ;  /* 0x00000010000f7308 */ /* 0x0000620000001400 */
[----:B------:R-:W-:-:S05]  /*1c20*/  HADD2.F32 R14, -RZ, R14.H0_H0 ;  /* 0x2000000eff0e7230 */ /* 0x000fca0000004100 */
[----:B------:R-:W-:Y:S01]  /*1c30*/  FFMA R37, R21, R37, R14 ;  /* 0x0000002515257223 */ /* 0x000fe2000000000e */
[----:B0-----:R-:W-:-:S03]  /*1c40*/  FADD R16, R8, -R19 ;  /* 0x8000001308107221 */ /* 0x001fc60000000000 */
[----:B------:R-:W-:Y:S01]  /*1c50*/  FADD R8, RZ, -R37 ;  /* 0x80000025ff087221 */ /* 0x000fe20000000000 */
[----:B------:R-:W-:Y:S02]  /*1c60*/  HADD2.F32 R13, -RZ, R13.H0_H0 ;  /* 0x2000000dff0d7230 */ /* 0x000fe40000004100 */
[----:B------:R-:W-:Y:S01]  /*1c70*/  HADD2.F32 R22, -RZ, R22.H0_H0 ;  /* 0x20000016ff167230 */ /* 0x000fe20000004100 */
[----:B-1----:R-:W-:Y:S01]  /*1c80*/  FMUL R15, R15, R30 ;  /* 0x0000001e0f0f7220 */ /* 0x002fe20000400000 */
[----:B------:R-:W-:Y:S02]  /*1c90*/  HADD2.F32 R36, -RZ, R36.H0_H0 ;  /* 0x20000024ff247230 */ /* 0x000fe40000004100 */
[----:B------:R-:W-:Y:S02]  /*1ca0*/  HADD2.F32 R24, -RZ, R10.H0_H0 ;  /* 0x2000000aff187230 */ /* 0x000fe40000004100 */
[----:B------:R-:W0:Y:S03]  /*1cb0*/  MUFU.RSQ R10, R27 ;  /* 0x0000001b000a7308 */ /* 0x000e260000001400 */
[----:B------:R-:W-:Y:S01]  /*1cc0*/  FFMA R0, R36, R23, R24 ;  /* 0x0000001724007223 */ /* 0x000fe20000000018 */
[----:B------:R-:W-:-:S03]  /*1cd0*/  HADD2.F32 R23, -RZ, R5.H0_H0 ;  /* 0x20000005ff177230 */ /* 0x000fc60000004100 */
[----:B------:R-:W-:-:S04]  /*1ce0*/  FADD R5, RZ, -R0 ;  /* 0x80000000ff057221 */ /* 0x000fc80000000000 */
[----:B------:R-:W-:Y:S01]  /*1cf0*/  FMUL R5, R5, 1.4426950216293334961 ;  /* 0x3fb8aa3b05057820 */ /* 0x000fe20000400000 */
[----:B0-----:R-:W-:-:S04]  /*1d00*/  FMUL R35, R10, R35 ;  /* 0x000000230a237220 */ /* 0x001fc80000400000 */
[----:B------:R-:W-:Y:S01]  /*1d10*/  FSETP.GEU.AND P2, PT, R5, -126, PT ;  /* 0xc2fc00000500780b */ /* 0x000fe20003f4e000 */
[----:B------:R-:W-:-:S04]  /*1d20*/  FADD R10, RZ, -R32 ;  /* 0x80000020ff0a7221 */ /* 0x000fc80000000000 */
[----:B------:R-:W-:Y:S01]  /*1d30*/  FMUL R10, R10, 1.4426950216293334961 ;  /* 0x3fb8aa3b0a0a7820 */ /* 0x000fe20000400000 */
[----:B------:R-:W-:Y:S01]  /*1d40*/  FFMA R35, R13, R35, R22 ;  /* 0x000000230d237223 */ /* 0x000fe20000000016 */
[----:B------:R-:W-:Y:S01]  /*1d50*/  FMUL R13, R8, 1.4426950216293334961 ;  /* 0x3fb8aa3b080d7820 */ /* 0x000fe20000400000 */
[----:B------:R-:W-:Y:S01]  /*1d60*/  FFMA R2, R23, R25, R2 ;  /* 0x0000001917027223 */ /* 0x000fe20000000002 */
[----:B------:R-:W-:Y:S01]  /*1d70*/  HADD2.F32 R31, -RZ, R31.H0_H0 ;  /* 0x2000001fff1f7230 */ /* 0x000fe20000004100 */
[----:B------:R-:W-:Y:S01]  /*1d80*/  FSETP.GEU.AND P4, PT, R10, -126, PT ;  /* 0xc2fc00000a00780b */ /* 0x000fe20003f8e000 */
[----:B----4-:R-:W-:Y:S01]  /*1d90*/  HADD2.F32 R8, -RZ, R33.H0_H0 ;  /* 0x20000021ff087230 */ /* 0x010fe20000004100 */
[----:B------:R-:W-:Y:S01]  /*1da0*/  FADD R12, RZ, -R2 ;  /* 0x80000002ff0c7221 */ /* 0x000fe20000000000 */
[----:B------:R-:W-:-:S03]  /*1db0*/  @!P2 FMUL R5, R5, 0.5 ;  /* 0x3f0000000505a820 */ /* 0x000fc60000400000 */
[----:B------:R-:W-:Y:S01]  /*1dc0*/  FFMA R8, R31, R15, R8 ;  /* 0x0000000f1f087223 */ /* 0x000fe20000000008 */
[----:B------:R-:W-:Y:S01]  /*1dd0*/  FMUL R12, R12, 1.4426950216293334961 ;  /* 0x3fb8aa3b0c0c7820 */ /* 0x000fe20000400000 */
[----:B------:R-:W-:Y:S01]  /*1de0*/  HADD2.F32 R18, -RZ, R9.H0_H0 ;  /* 0x20000009ff127230 */ /* 0x000fe20000004100 */
[----:B------:R-:W0:Y:S01]  /*1df0*/  MUFU.EX2 R5, R5 ;  /* 0x0000000500057308 */ /* 0x000e220000000800 */
[----:B------:R-:W-:Y:S01]  /*1e00*/  HADD2.F32 R15, -RZ, R11.H0_H0 ;  /* 0x2000000bff0f7230 */ /* 0x000fe20000004100 */
[----:B------:R-:W-:Y:S01]  /*1e10*/  FADD R9, RZ, -R8 ;  /* 0x80000008ff097221 */ /* 0x000fe20000000000 */
[----:B------:R-:W-:Y:S01]  /*1e20*/  FMUL R16, R17, R16 ;  /* 0x0000001011107220 */ /* 0x000fe20000400000 */
[----:B------:R-:W-:Y:S01]  /*1e30*/  FSETP.GEU.AND P5, PT, R12, -126, PT ;  /* 0xc2fc00000c00780b */ /* 0x000fe20003fae000 */
[----:B------:R-:W-:Y:S01]  /*1e40*/  @!P4 FMUL R10, R10, 0.5 ;  /* 0x3f0000000a0ac820 */ /* 0x000fe20000400000 */
[----:B------:R-:W-:Y:S01]  /*1e50*/  FMUL R11, R9, 1.4426950216293334961 ;  /* 0x3fb8aa3b090b7820 */ /* 0x000fe20000400000 */
[----:B------:R-:W-:-:S02]  /*1e60*/  FFMA R9, R18, R16, R15 ;  /* 0x0000001012097223 */ /* 0x000fc4000000000f */
[----:B------:R1:W2:Y:S01]  /*1e70*/  MUFU.EX2 R19, R10 ;  /* 0x0000000a00137308 */ /* 0x0002a20000000800 */
[----:B------:R-:W-:Y:S01]  /*1e80*/  FADD R14, RZ, -R35 ;  /* 0x80000023ff0e7221 */ /* 0x000fe20000000000 */
[----:B------:R-:W-:Y:S01]  /*1e90*/  FSETP.GEU.AND P6, PT, R13, -126, PT ;  /* 0xc2fc00000d00780b */ /* 0x000fe20003fce000 */
[----:B-1----:R-:W-:Y:S02]  /*1ea0*/  FADD R10, RZ, -R9 ;  /* 0x80000009ff0a7221 */ /* 0x002fe40000000000 */
[----:B------:R-:W-:Y:S02]  /*1eb0*/  FMUL R14, R14, 1.4426950216293334961 ;  /* 0x3fb8aa3b0e0e7820 */ /* 0x000fe40000400000 */
[----:B------:R-:W-:Y:S01]  /*1ec0*/  FMUL R10, R10, 1.4426950216293334961 ;  /* 0x3fb8aa3b0a0a7820 */ /* 0x000fe20000400000 */
[----:B0-----:R-:W-:Y:S01]  /*1ed0*/  @!P2 FMUL R5, R5, R5 ;  /* 0x000000050505a220 */ /* 0x001fe20000400000 */
[----:B------:R-:W-:Y:S01]  /*1ee0*/  @!P5 FMUL R12, R12, 0.5 ;  /* 0x3f0000000c0cd820 */ /* 0x000fe20000400000 */
[----:B------:R-:W-:-:S02]  /*1ef0*/  FSETP.GEU.AND P2, PT, R11, -126, PT ;  /* 0xc2fc00000b00780b */ /* 0x000fc40003f4e000 */
[----:B------:R-:W-:Y:S02]  /*1f00*/  FSETP.GEU.AND P3, PT, R10, -126, PT ;  /* 0xc2fc00000a00780b */ /* 0x000fe40003f6e000 */
[----:B------:R-:W-:Y:S01]  /*1f10*/  FSETP.GEU.AND P1, PT, R14, -126, PT ;  /* 0xc2fc00000e00780b */ /* 0x000fe20003f2e000 */
[----:B------:R-:W0:Y:S01]  /*1f20*/  MUFU.EX2 R12, R12 ;  /* 0x0000000c000c7308 */ /* 0x000e220000000800 */
[----:B------:R-:W-:-:S07]  /*1f30*/  @!P6 FMUL R13, R13, 0.5 ;  /* 0x3f0000000d0de820 */ /* 0x000fce0000400000 */
[----:B------:R-:W1:Y:S01]  /*1f40*/  MUFU.EX2 R13, R13 ;  /* 0x0000000d000d7308 */ /* 0x000e620000000800 */
[----:B------:R-:W-:Y:S01]  /*1f50*/  @!P2 FMUL R11, R11, 0.5 ;  /* 0x3f0000000b0ba820 */ /* 0x000fe20000400000 */
[----:B------:R-:W-:Y:S02]  /*1f60*/  @!P3 FMUL R10, R10, 0.5 ;  /* 0x3f0000000a0ab820 */ /* 0x000fe40000400000 */
[----:B------:R-:W-:Y:S01]  /*1f70*/  @!P1 FMUL R14, R14, 0.5 ;  /* 0x3f0000000e0e9820 */ /* 0x000fe20000400000 */
[----:B--2---:R-:W-:-:S03]  /*1f80*/  @!P4 FMUL R19, R19, R19 ;  /* 0x000000131313c220 */ /* 0x004fc60000400000 */
[----:B------:R-:W2:Y:S01]  /*1f90*/  MUFU.EX2 R11, R11 ;  /* 0x0000000b000b7308 */ /* 0x000ea20000000800 */
[----:B------:R-:W-:Y:S01]  /*1fa0*/  FSETP.GT.AND P4, PT, R6, 8.50705917302346158658e+37, PT ;  /* 0x7e8000000600780b */ /* 0x000fe20003f84000 */
[----:B0-----:R-:W-:-:S06]  /*1fb0*/  @!P5 FMUL R12, R12, R12 ;  /* 0x0000000c0c0cd220 */ /* 0x001fcc0000400000 */
[----:B------:R-:W0:Y:S01]  /*1fc0*/  MUFU.EX2 R10, R10 ;  /* 0x0000000a000a7308 */ /* 0x000e220000000800 */
[----:B------:R-:W-:Y:S01]  /*1fd0*/  FADD R19, R19, 1 ;  /* 0x3f80000013137421 */ /* 0x000fe20000000000 */
[----:B------:R-:W-:-:S06]  /*1fe0*/  FADD R16, R12, 1 ;  /* 0x3f8000000c107421 */ /* 0x000fcc0000000000 */
[----:B------:R-:W3:Y:S01]  /*1ff0*/  MUFU.EX2 R14, R14 ;  /* 0x0000000e000e7308 */ /* 0x000ee20000000800 */
[----:B-1----:R-:W-:Y:S01]  /*2000*/  @!P6 FMUL R13, R13, R13 ;  /* 0x0000000d0d0de220 */ /* 0x002fe20000400000 */
[----:B------:R-:W-:Y:S02]  /*2010*/  FSETP.GT.AND P5, PT, R19, 8.50705917302346158658e+37, PT ;  /* 0x7e8000001300780b */ /* 0x000fe40003fa4000 */
[----:B------:R-:W-:Y:S01]  /*2020*/  FSETP.GT.AND P6, PT, R16, 8.50705917302346158658e+37, PT ;  /* 0x7e8000001000780b */ /* 0x000fe20003fc4000 */
[----:B------:R-:W-:Y:S01]  /*2030*/  FADD R15, R13, 1 ;  /* 0x3f8000000d0f7421 */ /* 0x000fe20000000000 */
[----:B------:R-:W-:Y:S01]  /*2040*/  @P4 FMUL R6, R6, 0.25 ;  /* 0x3e80000006064820 */ /* 0x000fe20000400000 */
[----:B--2---:R-:W-:Y:S01]  /*2050*/  @!P2 FMUL R11, R11, R11 ;  /* 0x0000000b0b0ba220 */ /* 0x004fe20000400000 */
[----:B0-----:R-:W-:Y:S02]  /*2060*/  @!P3 FMUL R10, R10, R10 ;  /* 0x0000000a0a0ab220 */ /* 0x001fe40000400000 */
[----:B------:R0:W1:Y:S01]  /*2070*/  MUFU.RCP R20, R6 ;  /* 0x0000000600147308 */ /* 0x0000620000001000 */
[----:B------:R-:W-:Y:S01]  /*2080*/  FADD R13, R11, 1 ;  /* 0x3f8000000b0d7421 */ /* 0x000fe20000000000 */
[----:B------:R-:W-:Y:S01]  /*2090*/  FADD R11, R5, 1 ;  /* 0x3f800000050b7421 */ /* 0x000fe20000000000 */
[----:B------:R-:W-:Y:S01]  /*20a0*/  FADD R12, R10, 1 ;  /* 0x3f8000000a0c7421 */ /* 0x000fe20000000000 */
[----:B---3--:R-:W-:Y:S01]  /*20b0*/  @!P1 FMUL R14, R14, R14 ;  /* 0x0000000e0e0e9220 */ /* 0x008fe20000400000 */
[----:B------:R-:W-:-:S02]  /*20c0*/  FSETP.GT.AND P1, PT, R15, 8.50705917302346158658e+37, PT ;  /* 0x7e8000000f00780b */ /* 0x000fc40003f24000 */
[----:B0-----:R-:W-:Y:S01]  /*20d0*/  MOV R6, 0x3e800000 ;  /* 0x3e80000000067802 */ /* 0x001fe20000000f00 */
[----:B------:R-:W-:Y:S01]  /*20e0*/  FADD R14, R14, 1 ;  /* 0x3f8000000e0e7421 */ /* 0x000fe20000000000 */
[----:B------:R-:W-:Y:S01]  /*20f0*/  @P5 FMUL R19, R19, 0.25 ;  /* 0x3e80000013135820 */ /* 0x000fe20000400000 */
[----:B------:R-:W-:Y:S01]  /*2100*/  @P6 FMUL R16, R16, 0.25 ;  /* 0x3e80000010106820 */ /* 0x000fe20000400000 */
[C---:B------:R-:W-:Y:S02]  /*2110*/  FSEL R17, R6.reuse, 1, P6 ;  /* 0x3f80000006117808 */ /* 0x040fe40003000000 */
[----:B------:R-:W-:Y:S02]  /*2120*/  FSEL R18, R6, 1, P5 ;  /* 0x3f80000006127808 */ /* 0x000fe40002800000 */
[----:B------:R-:W-:Y:S02]  /*2130*/  FSETP.GT.AND P6, PT, R11, 8.50705917302346158658e+37, PT ;  /* 0x7e8000000b00780b */ /* 0x000fe40003fc4000 */
[----:B------:R-:W-:-:S02]  /*2140*/  FSETP.GT.AND P5, PT, R12, 8.50705917302346158658e+37, PT ;  /* 0x7e8000000c00780b */ /* 0x000fc40003fa4000 */
[----:B------:R-:W-:Y:S02]  /*2150*/  FSETP.GT.AND P2, PT, R13, 8.50705917302346158658e+37, PT ;  /* 0x7e8000000d00780b */ /* 0x000fe40003f44000 */
[----:B------:R-:W-:Y:S01]  /*2160*/  FSETP.GT.AND P3, PT, R14, 8.50705917302346158658e+37, PT ;  /* 0x7e8000000e00780b */ /* 0x000fe20003f64000 */
[----:B------:R-:W-:Y:S01]  /*2170*/  @P1 FMUL R15, R15, 0.25 ;  /* 0x3e8000000f0f1820 */ /* 0x000fe20000400000 */
[----:B------:R-:W0:Y:S05]  /*2180*/  MUFU.RCP R16, R16 ;  /* 0x0000001000107308 */ /* 0x000e2a0000001000 */
[----:B------:R-:W-:Y:S02]  /*2190*/  @P6 FMUL R11, R11, 0.25 ;  /* 0x3e8000000b0b6820 */ /* 0x000fe40000400000 */
[----:B------:R-:W-:Y:S01]  /*21a0*/  @P5 FMUL R12, R12, 0.25 ;  /* 0x3e8000000c0c5820 */ /* 0x000fe20000400000 */
[----:B------:R-:W2:Y:S01]  /*21b0*/  MUFU.RCP R15, R15 ;  /* 0x0000000f000f7308 */ /* 0x000ea20000001000 */
[----:B------:R-:W-:-:S02]  /*21c0*/  @P2 FMUL R13, R13, 0.25 ;  /* 0x3e8000000d0d2820 */ /* 0x000fc40000400000 */
[----:B------:R-:W-:Y:S01]  /*21d0*/  @P3 FMUL R14, R14, 0.25 ;  /* 0x3e8000000e0e3820 */ /* 0x000fe20000400000 */
[----:B------:R-:W-:-:S04]  /*21e0*/  FSEL R21, R6, 1, P4 ;  /* 0x3f80000006157808 */ /* 0x000fc80002000000 */
[----:B------:R-:W3:Y:S01]  /*21f0*/  MUFU.RCP R5, R13 ;  /* 0x0000000d00057308 */ /* 0x000ee20000001000 */
[----:B-1----:R-:W-:Y:S01]  /*2200*/  FMUL R20, R20, R21 ;  /* 0x0000001514147220 */ /* 0x002fe20000400000 */
[----:B0-----:R-:W-:-:S06]  /*2210*/  FMUL R17, R16, R17 ;  /* 0x0000001110117220 */ /* 0x001fcc0000400000 */
[----:B------:R-:W0:Y:S08]  /*2220*/  MUFU.RCP R11, R11 ;  /* 0x0000000b000b7308 */ /* 0x000e300000001000 */
[----:B------:R-:W1:Y:S08]  /*2230*/  MUFU.RCP R12, R12 ;  /* 0x0000000c000c7308 */ /* 0x000e700000001000 */
[----:B------:R-:W4:Y:S08]  /*2240*/  MUFU.RCP R19, R19 ;  /* 0x0000001300137308 */ /* 0x000f300000001000 */
[----:B------:R5:W0:Y:S01]  /*2250*/  MUFU.RCP R10, R14 ;  /* 0x0000000e000a7308 */ /* 0x000a220000001000 */
[----:B------:R-:W-:Y:S01]  /*2260*/  FMUL R20, R7, R20 ;  /* 0x0000001407147220 */ /* 0x000fe20000400000 */
[----:B------:R-:W-:Y:S01]  /*2270*/  FMUL R17, R2, R17 ;  /* 0x0000001102117220 */ /* 0x000fe20000400000 */
[----:B-----5:R-:W-:-:S02]  /*2280*/  FSEL R14, R6, 1, P1 ;  /* 0x3f800000060e7808 */ /* 0x020fc40000800000 */
[----:B------:R-:W-:-:S03]  /*2290*/  FSEL R2, R6, 1, P6 ;  /* 0x3f80000006027808 */ /* 0x000fc60003000000 */
[----:B--2---:R-:W-:Y:S01]  /*22a0*/  FMUL R16, R15, R14 ;  /* 0x0000000e0f107220 */ /* 0x004fe20000400000 */
[C---:B------:R-:W-:Y:S02]  /*22b0*/  FSEL R14, R6.reuse, 1, P2 ;  /* 0x3f800000060e7808 */ /* 0x040fe40001000000 */
[C---:B------:R-:W-:Y:S02]  /*22c0*/  FSEL R7, R6.reuse, 1, P5 ;  /* 0x3f80000006077808 */ /* 0x040fe40002800000 */
[----:B------:R-:W-:Y:S01]  /*22d0*/  FSEL R13, R6, 1, P3 ;  /* 0x3f800000060d7808 */ /* 0x000fe20001800000 */
[----:B---3--:R-:W-:Y:S01]  /*22e0*/  FMUL R5, R5, R14 ;  /* 0x0000000e05057220 */ /* 0x008fe20000400000 */
[----:B0-----:R-:W-:Y:S01]  /*22f0*/  FMUL R11, R11, R2 ;  /* 0x000000020b0b7220 */ /* 0x001fe20000400000 */
[----:B-1----:R-:W-:Y:S01]  /*2300*/  FMUL R12, R12, R7 ;  /* 0x000000070c0c7220 */ /* 0x002fe20000400000 */
[----:B----4-:R-:W-:Y:S01]  /*2310*/  FMUL R19, R19, R18 ;  /* 0x0000001213137220 */ /* 0x010fe20000400000 */
[----:B------:R-:W-:Y:S01]  /*2320*/  FMUL R10, R10, R13 ;  /* 0x0000000d0a0a7220 */ /* 0x000fe20000400000 */
[----:B------:R-:W-:Y:S01]  /*2330*/  FMUL R2, R8, R5 ;  /* 0x0000000508027220 */ /* 0x000fe20000400000 */
[----:B------:R-:W-:Y:S01]  /*2340*/  FMUL R5, R0, R11 ;  /* 0x0000000b00057220 */ /* 0x000fe20000400000 */
[----:B------:R-:W-:Y:S01]  /*2350*/  FMUL R8, R9, R12 ;  /* 0x0000000c09087220 */ /* 0x000fe20000400000 */
[----:B------:R-:W-:Y:S01]  /*2360*/  FMUL R19, R32, R19 ;  /* 0x0000001320137220 */ /* 0x000fe20000400000 */
[----:B------:R-:W-:Y:S01]  /*2370*/  FMUL R16, R37, R16 ;  /* 0x0000001025107220 */ /* 0x000fe20000400000 */
[----:B------:R-:W-:-:S02]  /*2380*/  FMUL R35, R35, R10 ;  /* 0x0000000a23237220 */ /* 0x000fc40000400000 */
[----:B------:R-:W-:Y:S01]  /*2390*/  F2FP.F16.F32.PACK_AB R8, R5, R8 ;  /* 0x000000080508723e */ /* 0x000fe200000000ff */
[----:B------:R-:W-:Y:S01]  /*23a0*/  IMAD.WIDE R4, R4, R3, c[0x0][0x188] ;  /* 0x0000620004047625 */ /* 0x000fe200078e0203 */
[----:B------:R-:W-:Y:S02]  /*23b0*/  F2FP.F16.F32.PACK_AB R11, R20, R19 ;  /* 0x00000013140b723e */ /* 0x000fe400000000ff */
[----:B------:R-:W-:Y:S02]  /*23c0*/  F2FP.F16.F32.PACK_AB R10, R17, R16 ;  /* 0x00000010110a723e */ /* 0x000fe400000000ff */
[----:B------:R-:W-:Y:S01]  /*23d0*/  F2FP.F16.F32.PACK_AB R9, R35, R2 ;  /* 0x000000022309723e */ /* 0x000fe200000000ff */
[----:B------:R-:W-:Y:S06]  /*23e0*/  @P0 EXIT ;  /* 0x000000000000094d */ /* 0x000fec0003800000 */
[----:B------:R-:W-:Y:S01]  /*23f0*/  STG.E.128 [R4.64], R8 ;  /* 0x0000000804007986 */ /* 0x000fe2000c101d06 */
[----:B------:R-:W-:Y:S05]  /*2400*/  EXIT ;  /* 0x000000000000794d */ /* 0x000fea0003800000 */
.L_x_0:
[----:B------:R-:W-:-:S00]  /*2410*/  BRA `(.L_x_0) ;  /* 0xfffffff000007947 */ /* 0x000fc0000383ffff */
[----:B------:R-:W-:-:S00]  /*2420*/  NOP ;  /* 0x0000000000007918 */ /* 0x000fc00000000000 */
        /* <DEDUP_REMOVED lines=13> */
.L_x_1:


//--------------------- .nv.global.init           --------------------------
	.section	.nv.global.init,"aw",@progbits
.nv.global.init:
	.type		_$_str,@object
	.size		_$_str,(.L_0 - _$_str)
_$_str:
        /*0000*/ 	.byte	0x5f, 0x5f, 0x43, 0x55, 0x44, 0x41, 0x5f, 0x46, 0x54, 0x5a, 0x00
.L_0:
